// auto-generated by cutlass_sweep.gemm — config: {"arch": "sm_90", "cluster_m": 1, "cluster_n": 1, "dtype": "fp16", "dtype_b": "fp16", "layout": "nt", "stages": 0, "tile_k": 32, "tile_m": 256, "tile_n": 112}
#include "cutlass/cutlass.h"
#include "cutlass/gemm/collective/collective_builder.hpp"
#include "cutlass/gemm/device/gemm_universal_adapter.h"
#include "cutlass/gemm/kernel/gemm_universal.hpp"
#include "cutlass/epilogue/collective/collective_builder.hpp"

using ElemA = cutlass::half_t;
using ElemB = cutlass::half_t;
using ElemCD = cutlass::half_t;
using Acc  = float;
using TileShape    = cute::Shape<cute::_256, cute::_112, cute::_32>;
using ClusterShape = cute::Shape<cute::_1, cute::_1, cute::_1>;

using CollectiveEpilogue = typename cutlass::epilogue::collective::CollectiveBuilder<
    cutlass::arch::Sm90, cutlass::arch::OpClassTensorOp,
    TileShape, ClusterShape,
    cutlass::epilogue::collective::EpilogueTileAuto,
    Acc, Acc,
    ElemCD, cutlass::layout::RowMajor, 128 / cutlass::sizeof_bits<ElemCD>::value,
    ElemCD, cutlass::layout::RowMajor, 128 / cutlass::sizeof_bits<ElemCD>::value,
    cutlass::epilogue::collective::EpilogueScheduleAuto
  >::CollectiveOp;

using CollectiveMainloop = typename cutlass::gemm::collective::CollectiveBuilder<
    cutlass::arch::Sm90, cutlass::arch::OpClassTensorOp,
    ElemA, cutlass::layout::RowMajor, 128 / cutlass::sizeof_bits<ElemA>::value,
    ElemB, cutlass::layout::ColumnMajor, 128 / cutlass::sizeof_bits<ElemB>::value,
    Acc,
    TileShape, ClusterShape,
    cutlass::gemm::collective::StageCountAutoCarveout<static_cast<int>(sizeof(typename CollectiveEpilogue::SharedStorage))>,
    cutlass::gemm::collective::KernelScheduleAuto
  >::CollectiveOp;

using GemmKernel = cutlass::gemm::kernel::GemmUniversal<
    cute::Shape<int,int,int,int>,
    CollectiveMainloop,
    CollectiveEpilogue
>;
using Gemm = cutlass::gemm::device::GemmUniversalAdapter<GemmKernel>;

// Force the device kernel symbol into the cubin without needing a host main.
auto* _anchor = &cutlass::device_kernel<GemmKernel>;


// ===== COMPILED SASS (sm_90a) =====

	.target	sm_90a

	.elftype	@"ET_EXEC"


//--------------------- .note.nv.tkinfo           --------------------------
	.section	.note.nv.tkinfo,"",@"SHT_NOTE"
	.sectionflags	@"SHF_NOTE_NV_TKINFO"
	.tkinfo
        /*0018*/ 	.word	0x00000002
        /*0030*/ 	.string	""
        /*0030*/ 	.string	"ptxas"
        /*0030*/ 	.string	"Cuda compilation tools, release 13.0, V13.0.88"
        /*0030*/ 	.string	"Build cuda_13.0.r13.0/compiler.36424714_0"
        /*0030*/ 	.string	"-arch sm_90a -m 64 "



//--------------------- .note.nv.cuinfo           --------------------------
	.section	.note.nv.cuinfo,"",@"SHT_NOTE"
	.sectionflags	@"SHF_NOTE_NV_CUINFO"
        /*0018*/ 	.short	0x0002
        /*001a*/ 	.short	0x005a
        /*001c*/ 	.short	0x0082
	.zero		2


//--------------------- .nv.info                  --------------------------
	.section	.nv.info,"",@"SHT_CUDA_INFO"
	.align	4


	//----- nvinfo : EIATTR_REGCOUNT
	.align		4
        /*0000*/ 	.byte	0x04, 0x2f
        /*0002*/ 	.short	(.L_15 - .L_14)
	.align		4
.L_14:
        /*0004*/ 	.word	index@(_ZN7cutlass13device_kernelINS_4gemm6kernel13GemmUniversalIN4cute5tupleIJiiiiEEENS1_10collective13CollectiveMmaINS1_34MainloopSm90TmaGmmaWarpSpecializedILi9ENS5_IJNS4_1CILi1EEESB_SB_EEENS1_35KernelTmaWarpSpecializedCooperativeEEENS5_IJNSA_ILi256EEENSA_ILi112EEENSA_ILi32EEEEEENS_6half_tENS5_IJlSB_lEEESJ_SK_NS4_8TiledMMAINS4_8MMA_AtomIJNS4_4SM904GMMA25MMA_64x16x16_F32F16F16_SSILNSO_5MajorE0ELSQ_0ELNSO_7ScaleInE1ELSR_1EEEEEENS4_6LayoutINS5_IJNSA_ILi2EEESB_SB_EEENS5_IJSB_NSA_ILi0EEESX_EEEEENS5_IJNS4_10UnderscoreES10_S10_EEEEENS4_13SM90_TMA_LOADENS4_14ComposedLayoutINS4_7SwizzleILi2ELi4ELi3EEENS4_18smem_ptr_flag_bitsILi16EEENSU_INS5_IJNSA_ILi8EEESH_EEENS5_IJSH_SB_EEEEEEEvNS4_8identityES13_S1D_vS1E_EENS_8epilogue10collective6detail29Sm90TmaWarpSpecializedAdapterINS1H_15DefaultEpilogueISJ_SK_SK_NS1G_6thread17LinearCombinationISJ_Li1EffLNS1L_9ScaleType4KindE0ELNS_15FloatRoundStyleE2ESJ_EENS1_15EpilogueDefaultEEEEEvvEEEEvNT_6ParamsE)
        /*0008*/ 	.word	0x000000a8


	//----- nvinfo : EIATTR_FRAME_SIZE
	.align		4
.L_15:
        /*000c*/ 	.byte	0x04, 0x11
        /*000e*/ 	.short	(.L_17 - .L_16)
	.align		4
.L_16:
        /*0010*/ 	.word	index@(_ZN7cutlass13device_kernelINS_4gemm6kernel13GemmUniversalIN4cute5tupleIJiiiiEEENS1_10collective13CollectiveMmaINS1_34MainloopSm90TmaGmmaWarpSpecializedILi9ENS5_IJNS4_1CILi1EEESB_SB_EEENS1_35KernelTmaWarpSpecializedCooperativeEEENS5_IJNSA_ILi256EEENSA_ILi112EEENSA_ILi32EEEEEENS_6half_tENS5_IJlSB_lEEESJ_SK_NS4_8TiledMMAINS4_8MMA_AtomIJNS4_4SM904GMMA25MMA_64x16x16_F32F16F16_SSILNSO_5MajorE0ELSQ_0ELNSO_7ScaleInE1ELSR_1EEEEEENS4_6LayoutINS5_IJNSA_ILi2EEESB_SB_EEENS5_IJSB_NSA_ILi0EEESX_EEEEENS5_IJNS4_10UnderscoreES10_S10_EEEEENS4_13SM90_TMA_LOADENS4_14ComposedLayoutINS4_7SwizzleILi2ELi4ELi3EEENS4_18smem_ptr_flag_bitsILi16EEENSU_INS5_IJNSA_ILi8EEESH_EEENS5_IJSH_SB_EEEEEEEvNS4_8identityES13_S1D_vS1E_EENS_8epilogue10collective6detail29Sm90TmaWarpSpecializedAdapterINS1H_15DefaultEpilogueISJ_SK_SK_NS1G_6thread17LinearCombinationISJ_Li1EffLNS1L_9ScaleType4KindE0ELNS_15FloatRoundStyleE2ESJ_EENS1_15EpilogueDefaultEEEEEvvEEEEvNT_6ParamsE)
        /*0014*/ 	.word	0x00000000


	//----- nvinfo : EIATTR_MIN_STACK_SIZE
	.align		4
.L_17:
        /*0018*/ 	.byte	0x04, 0x12
        /*001a*/ 	.short	(.L_19 - .L_18)
	.align		4
.L_18:
        /*001c*/ 	.word	index@(_ZN7cutlass13device_kernelINS_4gemm6kernel13GemmUniversalIN4cute5tupleIJiiiiEEENS1_10collective13CollectiveMmaINS1_34MainloopSm90TmaGmmaWarpSpecializedILi9ENS5_IJNS4_1CILi1EEESB_SB_EEENS1_35KernelTmaWarpSpecializedCooperativeEEENS5_IJNSA_ILi256EEENSA_ILi112EEENSA_ILi32EEEEEENS_6half_tENS5_IJlSB_lEEESJ_SK_NS4_8TiledMMAINS4_8MMA_AtomIJNS4_4SM904GMMA25MMA_64x16x16_F32F16F16_SSILNSO_5MajorE0ELSQ_0ELNSO_7ScaleInE1ELSR_1EEEEEENS4_6LayoutINS5_IJNSA_ILi2EEESB_SB_EEENS5_IJSB_NSA_ILi0EEESX_EEEEENS5_IJNS4_10UnderscoreES10_S10_EEEEENS4_13SM90_TMA_LOADENS4_14ComposedLayoutINS4_7SwizzleILi2ELi4ELi3EEENS4_18smem_ptr_flag_bitsILi16EEENSU_INS5_IJNSA_ILi8EEESH_EEENS5_IJSH_SB_EEEEEEEvNS4_8identityES13_S1D_vS1E_EENS_8epilogue10collective6detail29Sm90TmaWarpSpecializedAdapterINS1H_15DefaultEpilogueISJ_SK_SK_NS1G_6thread17LinearCombinationISJ_Li1EffLNS1L_9ScaleType4KindE0ELNS_15FloatRoundStyleE2ESJ_EENS1_15EpilogueDefaultEEEEEvvEEEEvNT_6ParamsE)
        /*0020*/ 	.word	0x00000000
.L_19:


//--------------------- .nv.compat                --------------------------
	.section	.nv.compat,"",@"SHT_CUDA_COMPAT_INFO"
	.align	4
        /*0000*/ 	.byte	0x02, 0x09, 0x01, 0x00, 0x02, 0x02, 0x04, 0x00, 0x02, 0x05, 0x05, 0x00, 0x03, 0x07, 0x01, 0x01
        /*0010*/ 	.byte	0x02, 0x03, 0x01, 0x00, 0x02, 0x06, 0x01, 0x00, 0x04, 0x0b, 0x08, 0x00, 0x00, 0x00, 0x00, 0x00
        /*0020*/ 	.byte	0x00, 0x00, 0x00, 0x00


//--------------------- .nv.info._ZN7cutlass13device_kernelINS_4gemm6kernel13GemmUniversalIN4cute5tupleIJiiiiEEENS1_10collective13CollectiveMmaINS1_34MainloopSm90TmaGmmaWarpSpecializedILi9ENS5_IJNS4_1CILi1EEESB_SB_EEENS1_35KernelTmaWarpSpecializedCooperativeEEENS5_IJNSA_ILi256EEENSA_ILi112EEENSA_ILi32EEEEEENS_6half_tENS5_IJlSB_lEEESJ_SK_NS4_8TiledMMAINS4_8MMA_AtomIJNS4_4SM904GMMA25MMA_64x16x16_F32F16F16_SSILNSO_5MajorE0ELSQ_0ELNSO_7ScaleInE1ELSR_1EEEEEENS4_6LayoutINS5_IJNSA_ILi2EEESB_SB_EEENS5_IJSB_NSA_ILi0EEESX_EEEEENS5_IJNS4_10UnderscoreES10_S10_EEEEENS4_13SM90_TMA_LOADENS4_14ComposedLayoutINS4_7SwizzleILi2ELi4ELi3EEENS4_18smem_ptr_flag_bitsILi16EEENSU_INS5_IJNSA_ILi8EEESH_EEENS5_IJSH_SB_EEEEEEEvNS4_8identityES13_S1D_vS1E_EENS_8epilogue10collective6detail29Sm90TmaWarpSpecializedAdapterINS1H_15DefaultEpilogueISJ_SK_SK_NS1G_6thread17LinearCombinationISJ_Li1EffLNS1L_9ScaleType4KindE0ELNS_15FloatRoundStyleE2ESJ_EENS1_15EpilogueDefaultEEEEEvvEEEEvNT_6ParamsE --------------------------
	.section	.nv.info._ZN7cutlass13device_kernelINS_4gemm6kernel13GemmUniversalIN4cute5tupleIJiiiiEEENS1_10collective13CollectiveMmaINS1_34MainloopSm90TmaGmmaWarpSpecializedILi9ENS5_IJNS4_1CILi1EEESB_SB_EEENS1_35KernelTmaWarpSpecializedCooperativeEEENS5_IJNSA_ILi256EEENSA_ILi112EEENSA_ILi32EEEEEENS_6half_tENS5_IJlSB_lEEESJ_SK_NS4_8TiledMMAINS4_8MMA_AtomIJNS4_4SM904GMMA25MMA_64x16x16_F32F16F16_SSILNSO_5MajorE0ELSQ_0ELNSO_7ScaleInE1ELSR_1EEEEEENS4_6LayoutINS5_IJNSA_ILi2EEESB_SB_EEENS5_IJSB_NSA_ILi0EEESX_EEEEENS5_IJNS4_10UnderscoreES10_S10_EEEEENS4_13SM90_TMA_LOADENS4_14ComposedLayoutINS4_7SwizzleILi2ELi4ELi3EEENS4_18smem_ptr_flag_bitsILi16EEENSU_INS5_IJNSA_ILi8EEESH_EEENS5_IJSH_SB_EEEEEEEvNS4_8identityES13_S1D_vS1E_EENS_8epilogue10collective6detail29Sm90TmaWarpSpecializedAdapterINS1H_15DefaultEpilogueISJ_SK_SK_NS1G_6thread17LinearCombinationISJ_Li1EffLNS1L_9ScaleType4KindE0ELNS_15FloatRoundStyleE2ESJ_EENS1_15EpilogueDefaultEEEEEvvEEEEvNT_6ParamsE,"",@"SHT_CUDA_INFO"
	.sectionflags	@""
	.align	4


	//----- nvinfo : EIATTR_CUDA_API_VERSION
	.align		4
        /*0000*/ 	.byte	0x04, 0x37
        /*0002*/ 	.short	(.L_21 - .L_20)
.L_20:
        /*0004*/ 	.word	0x00000082


	//----- nvinfo : EIATTR_KPARAM_INFO
	.align		4
.L_21:
        /*0008*/ 	.byte	0x04, 0x17
        /*000a*/ 	.short	(.L_23 - .L_22)
.L_22:
        /*000c*/ 	.word	0x00000000
        /*0010*/ 	.short	0x0000
        /*0012*/ 	.short	0x0070
        /*0014*/ 	.byte	0x00, 0xf0, 0x01, 0x10


	//----- nvinfo : EIATTR_SPARSE_MMA_MASK
	.align		4
.L_23:
        /*0018*/ 	.byte	0x03, 0x50
        /*001a*/ 	.short	0x0000


	//----- nvinfo : EIATTR_MAXREG_COUNT
	.align		4
        /*001c*/ 	.byte	0x03, 0x1b
        /*001e*/ 	.short	0x00a8


	//----- nvinfo : EIATTR_NUM_BARRIERS
	.align		4
        /*0020*/ 	.byte	0x02, 0x4c
        /*0022*/ 	.byte	0x01
	.zero		1


	//----- nvinfo : EIATTR_EXTERNS
	.align		4
        /*0024*/ 	.byte	0x04, 0x0f
        /*0026*/ 	.short	(.L_25 - .L_24)


	//   ....[0]....
	.align		4
.L_24:
        /*0028*/ 	.word	index@(__assertfail)


	//----- nvinfo : EIATTR_MERCURY_ISA_VERSION
	.align		4
.L_25:
        /*002c*/ 	.byte	0x03, 0x5f
        /*002e*/ 	.short	0x0101


	//----- nvinfo : EIATTR_INT_WARP_WIDE_INSTR_OFFSETS
	.align		4
        /*0030*/ 	.byte	0x04, 0x31
        /*0032*/ 	.short	(.L_27 - .L_26)


	//   ....[0]....
.L_26:
        /*0034*/ 	.word	0x00000480


	//   ....[1]....
        /*0038*/ 	.word	0x000004b0


	//   ....[2]....
        /*003c*/ 	.word	0x00000590


	//----- nvinfo : EIATTR_COOP_GROUP_MASK_REGIDS
	.align		4
.L_27:
        /*0040*/ 	.byte	0x04, 0x29
        /*0042*/ 	.short	(.L_29 - .L_28)


	//   ....[0]....
.L_28:
        /*0044*/ 	.word	0xffffffff


	//   ....[1]....
        /*0048*/ 	.word	0xffffffff


	//   ....[2]....
        /*004c*/ 	.word	0xffffffff


	//   ....[3]....
        /*0050*/ 	.word	0xffffffff


	//   ....[4]....
        /*0054*/ 	.word	0xffffffff


	//----- nvinfo : EIATTR_COOP_GROUP_INSTR_OFFSETS
	.align		4
.L_29:
        /*0058*/ 	.byte	0x04, 0x28
        /*005a*/ 	.short	(.L_31 - .L_30)


	//   ....[0]....
.L_30:
        /*005c*/ 	.word	0x00000060


	//   ....[1]....
        /*0060*/ 	.word	0x00000070


	//   ....[2]....
        /*0064*/ 	.word	0x00000130


	//   ....[3]....
        /*0068*/ 	.word	0x00000390


	//   ....[4]....
        /*006c*/ 	.word	0x00001040


	//----- nvinfo : EIATTR_REG_RECONFIG
	.align		4
.L_31:
        /*0070*/ 	.byte	0x01, 0x54
	.zero		2


	//----- nvinfo : EIATTR_SYSCALL_OFFSETS
	.align		4
        /*0074*/ 	.byte	0x04, 0x46
        /*0076*/ 	.short	(.L_33 - .L_32)


	//   ....[0]....
.L_32:
        /*0078*/ 	.word	0x00001200


	//----- nvinfo : EIATTR_MBARRIER_INSTR_OFFSETS
	.align		4
.L_33:
        /*007c*/ 	.byte	0x04, 0x39
        /*007e*/ 	.short	(.L_35 - .L_34)


	//   ....[0]....
.L_34:
        /*0080*/ 	.word	0x00000250
        /*0084*/ 	.word	0x000000ff
        /*0088*/ 	.word	0x00000000
        /*008c*/ 	.short	0x0100
        /*008e*/ 	.byte	0x08
	.zero		1


	//   ....[1]....
        /*0090*/ 	.word	0x00000260
        /*0094*/ 	.word	0x000000ff
        /*0098*/ 	.word	0x00000048
        /*009c*/ 	.short	0x0100
        /*009e*/ 	.byte	0x08
	.zero		1


	//   ....[2]....
        /*00a0*/ 	.word	0x00000270
        /*00a4*/ 	.word	0x000000ff
        /*00a8*/ 	.word	0x00000008
        /*00ac*/ 	.short	0x0100
        /*00ae*/ 	.byte	0x08
	.zero		1


	//   ....[3]....
        /*00b0*/ 	.word	0x00000280
        /*00b4*/ 	.word	0x000000ff
        /*00b8*/ 	.word	0x00000050
        /*00bc*/ 	.short	0x0100
        /*00be*/ 	.byte	0x08
	.zero		1


	//   ....[4]....
        /*00c0*/ 	.word	0x00000290
        /*00c4*/ 	.word	0x000000ff
        /*00c8*/ 	.word	0x00000010
        /*00cc*/ 	.short	0x0100
        /*00ce*/ 	.byte	0x08
	.zero		1


	//   ....[5]....
        /*00d0*/ 	.word	0x000002a0
        /*00d4*/ 	.word	0x000000ff
        /*00d8*/ 	.word	0x00000058
        /*00dc*/ 	.short	0x0100
        /*00de*/ 	.byte	0x08
	.zero		1


	//   ....[6]....
        /*00e0*/ 	.word	0x000002b0
        /*00e4*/ 	.word	0x000000ff
        /*00e8*/ 	.word	0x00000018
        /*00ec*/ 	.short	0x0100
        /*00ee*/ 	.byte	0x08
	.zero		1


	//   ....[7]....
        /*00f0*/ 	.word	0x000002c0
        /*00f4*/ 	.word	0x000000ff
        /*00f8*/ 	.word	0x00000060
        /*00fc*/ 	.short	0x0100
        /*00fe*/ 	.byte	0x08
	.zero		1


	//   ....[8]....
        /*0100*/ 	.word	0x000002d0
        /*0104*/ 	.word	0x000000ff
        /*0108*/ 	.word	0x00000020
        /*010c*/ 	.short	0x0100
        /*010e*/ 	.byte	0x08
	.zero		1


	//   ....[9]....
        /*0110*/ 	.word	0x000002e0
        /*0114*/ 	.word	0x000000ff
        /*0118*/ 	.word	0x00000068
        /*011c*/ 	.short	0x0100
        /*011e*/ 	.byte	0x08
	.zero		1


	//   ....[10]....
        /*0120*/ 	.word	0x000002f0
        /*0124*/ 	.word	0x000000ff
        /*0128*/ 	.word	0x00000028
        /*012c*/ 	.short	0x0100
        /*012e*/ 	.byte	0x08
	.zero		1


	//   ....[11]....
        /*0130*/ 	.word	0x00000300
        /*0134*/ 	.word	0x000000ff
        /*0138*/ 	.word	0x00000070
        /*013c*/ 	.short	0x0100
        /*013e*/ 	.byte	0x08
	.zero		1


	//   ....[12]....
        /*0140*/ 	.word	0x00000310
        /*0144*/ 	.word	0x000000ff
        /*0148*/ 	.word	0x00000030
        /*014c*/ 	.short	0x0100
        /*014e*/ 	.byte	0x08
	.zero		1


	//   ....[13]....
        /*0150*/ 	.word	0x00000320
        /*0154*/ 	.word	0x000000ff
        /*0158*/ 	.word	0x00000078
        /*015c*/ 	.short	0x0100
        /*015e*/ 	.byte	0x08
	.zero		1


	//   ....[14]....
        /*0160*/ 	.word	0x00000330
        /*0164*/ 	.word	0x000000ff
        /*0168*/ 	.word	0x00000038
        /*016c*/ 	.short	0x0100
        /*016e*/ 	.byte	0x08
	.zero		1


	//   ....[15]....
        /*0170*/ 	.word	0x00000340
        /*0174*/ 	.word	0x000000ff
        /*0178*/ 	.word	0x00000080
        /*017c*/ 	.short	0x0100
        /*017e*/ 	.byte	0x08
	.zero		1


	//   ....[16]....
        /*0180*/ 	.word	0x00000350
        /*0184*/ 	.word	0x000000ff
        /*0188*/ 	.word	0x00000040
        /*018c*/ 	.short	0x0100
        /*018e*/ 	.byte	0x08
	.zero		1


	//   ....[17]....
        /*0190*/ 	.word	0x00000360
        /*0194*/ 	.word	0x000000ff
        /*0198*/ 	.word	0x00000088
        /*019c*/ 	.short	0x0100
        /*019e*/ 	.byte	0x08
	.zero		1


	//   ....[18]....
        /*01a0*/ 	.word	0x00000600
        /*01a4*/ 	.word	0x000000ff
        /*01a8*/ 	.word	0x000000a0
        /*01ac*/ 	.short	0x0100
        /*01ae*/ 	.byte	0x06
	.zero		1


	//   ....[19]....
        /*01b0*/ 	.word	0x00000660
        /*01b4*/ 	.word	0x000000ff
        /*01b8*/ 	.word	0x000000a8
        /*01bc*/ 	.short	0x0100
        /*01be*/ 	.byte	0x06
	.zero		1


	//   ....[20]....
        /*01c0*/ 	.word	0x00001280
        /*01c4*/ 	.word	0x00000003
        /*01c8*/ 	.word	0x00000000
        /*01cc*/ 	.short	0x010a
        /*01ce*/ 	.byte	0x3f
	.zero		1


	//   ....[21]....
        /*01d0*/ 	.word	0x000012c0
        /*01d4*/ 	.word	0x00000003
        /*01d8*/ 	.word	0x00000000
        /*01dc*/ 	.short	0x010a
        /*01de*/ 	.byte	0x3f
	.zero		1


	//   ....[22]....
        /*01e0*/ 	.word	0x00001f30
        /*01e4*/ 	.word	0x000000ff
        /*01e8*/ 	.word	0x00000000
        /*01ec*/ 	.short	0x010a
        /*01ee*/ 	.byte	0x08
	.zero		1


	//   ....[23]....
        /*01f0*/ 	.word	0x00001f70
        /*01f4*/ 	.word	0x000000ff
        /*01f8*/ 	.word	0x00000000
        /*01fc*/ 	.short	0x010a
        /*01fe*/ 	.byte	0x08
	.zero		1


	//   ....[24]....
        /*0200*/ 	.word	0x00002ac0
        /*0204*/ 	.word	0x000000ff
        /*0208*/ 	.word	0x00000000
        /*020c*/ 	.short	0x0101
        /*020e*/ 	.byte	0x08
	.zero		1


	//   ....[25]....
        /*0210*/ 	.word	0x00002c70
        /*0214*/ 	.word	0x00000000
        /*0218*/ 	.word	0x00000000
        /*021c*/ 	.short	0x0101
        /*021e*/ 	.byte	0x3f
	.zero		1


	//   ....[26]....
        /*0220*/ 	.word	0x0000ac50
        /*0224*/ 	.word	0x0000000e
        /*0228*/ 	.word	0x00000048
        /*022c*/ 	.short	0x010a
        /*022e*/ 	.byte	0x3f
	.zero		1


	//   ....[27]....
        /*0230*/ 	.word	0x0000afd0
        /*0234*/ 	.word	0x00000006
        /*0238*/ 	.word	0x000000a8
        /*023c*/ 	.short	0x0101
        /*023e*/ 	.byte	0x3f
	.zero		1


	//   ....[28]....
        /*0240*/ 	.word	0x0000b700
        /*0244*/ 	.word	0x00000007
        /*0248*/ 	.word	0x00000000
        /*024c*/ 	.short	0x010a
        /*024e*/ 	.byte	0x3f
	.zero		1


	//   ....[29]....
        /*0250*/ 	.word	0x0000b780
        /*0254*/ 	.word	0x00000009
        /*0258*/ 	.word	0x00000000
        /*025c*/ 	.short	0x010a
        /*025e*/ 	.byte	0x3f
	.zero		1


	//   ....[30]....
        /*0260*/ 	.word	0x0000b810
        /*0264*/ 	.word	0x00000006
        /*0268*/ 	.word	0x00000000
        /*026c*/ 	.short	0x010a
        /*026e*/ 	.byte	0x3f
	.zero		1


	//   ....[31]....
        /*0270*/ 	.word	0x0000b8a0
        /*0274*/ 	.word	0x00000009
        /*0278*/ 	.word	0x00000000
        /*027c*/ 	.short	0x010a
        /*027e*/ 	.byte	0x3f
	.zero		1


	//   ....[32]....
        /*0280*/ 	.word	0x0000b930
        /*0284*/ 	.word	0x00000006
        /*0288*/ 	.word	0x00000000
        /*028c*/ 	.short	0x010a
        /*028e*/ 	.byte	0x3f
	.zero		1


	//   ....[33]....
        /*0290*/ 	.word	0x0000b9c0
        /*0294*/ 	.word	0x00000009
        /*0298*/ 	.word	0x00000000
        /*029c*/ 	.short	0x010a
        /*029e*/ 	.byte	0x3f
	.zero		1


	//   ....[34]....
        /*02a0*/ 	.word	0x0000ba50
        /*02a4*/ 	.word	0x00000006
        /*02a8*/ 	.word	0x00000000
        /*02ac*/ 	.short	0x010a
        /*02ae*/ 	.byte	0x3f
	.zero		1


	//   ....[35]....
        /*02b0*/ 	.word	0x0000bae0
        /*02b4*/ 	.word	0x00000009
        /*02b8*/ 	.word	0x00000000
        /*02bc*/ 	.short	0x010a
        /*02be*/ 	.byte	0x3f
	.zero		1


	//   ....[36]....
        /*02c0*/ 	.word	0x0000bb70
        /*02c4*/ 	.word	0x00000003
        /*02c8*/ 	.word	0x00000000
        /*02cc*/ 	.short	0x010a
        /*02ce*/ 	.byte	0x3f
	.zero		1


	//   ....[37]....
        /*02d0*/ 	.word	0x0000bbd0
        /*02d4*/ 	.word	0x00000003
        /*02d8*/ 	.word	0x00000000
        /*02dc*/ 	.short	0x010a
        /*02de*/ 	.byte	0x3f
	.zero		1


	//   ....[38]....
        /*02e0*/ 	.word	0x0000bc30
        /*02e4*/ 	.word	0x00000005
        /*02e8*/ 	.word	0x00000000
        /*02ec*/ 	.short	0x010a
        /*02ee*/ 	.byte	0x3f
	.zero		1


	//   ....[39]....
        /*02f0*/ 	.word	0x0000bd00
        /*02f4*/ 	.word	0x0000000e
        /*02f8*/ 	.word	0x00000048
        /*02fc*/ 	.short	0x010a
        /*02fe*/ 	.byte	0x3f
	.zero		1


	//   ....[40]....
        /*0300*/ 	.word	0x0000bdd0
        /*0304*/ 	.word	0x00000007
        /*0308*/ 	.word	0x00000000
        /*030c*/ 	.short	0x010a
        /*030e*/ 	.byte	0x3f
	.zero		1


	//   ....[41]....
        /*0310*/ 	.word	0x0000be20
        /*0314*/ 	.word	0x00000009
        /*0318*/ 	.word	0x00000000
        /*031c*/ 	.short	0x010a
        /*031e*/ 	.byte	0x3f
	.zero		1


	//   ....[42]....
        /*0320*/ 	.word	0x0000be70
        /*0324*/ 	.word	0x00000006
        /*0328*/ 	.word	0x00000000
        /*032c*/ 	.short	0x010a
        /*032e*/ 	.byte	0x3f
	.zero		1


	//   ....[43]....
        /*0330*/ 	.word	0x0000bec0
        /*0334*/ 	.word	0x00000009
        /*0338*/ 	.word	0x00000000
        /*033c*/ 	.short	0x010a
        /*033e*/ 	.byte	0x3f
	.zero		1


	//   ....[44]....
        /*0340*/ 	.word	0x0000bf10
        /*0344*/ 	.word	0x00000006
        /*0348*/ 	.word	0x00000000
        /*034c*/ 	.short	0x010a
        /*034e*/ 	.byte	0x3f
	.zero		1


	//   ....[45]....
        /*0350*/ 	.word	0x0000bf60
        /*0354*/ 	.word	0x00000009
        /*0358*/ 	.word	0x00000000
        /*035c*/ 	.short	0x010a
        /*035e*/ 	.byte	0x3f
	.zero		1


	//   ....[46]....
        /*0360*/ 	.word	0x0000bfb0
        /*0364*/ 	.word	0x00000006
        /*0368*/ 	.word	0x00000000
        /*036c*/ 	.short	0x010a
        /*036e*/ 	.byte	0x3f
	.zero		1


	//   ....[47]....
        /*0370*/ 	.word	0x0000c000
        /*0374*/ 	.word	0x00000009
        /*0378*/ 	.word	0x00000000
        /*037c*/ 	.short	0x010a
        /*037e*/ 	.byte	0x3f
	.zero		1


	//----- nvinfo : EIATTR_NUM_MBARRIERS
	.align		4
.L_35:
        /*0380*/ 	.byte	0x03, 0x38
        /*0382*/ 	.short	0x0014


	//----- nvinfo : EIATTR_EXIT_INSTR_OFFSETS
	.align		4
        /*0384*/ 	.byte	0x04, 0x1c
        /*0386*/ 	.short	(.L_37 - .L_36)


	//   ....[0]....
.L_36:
        /*0388*/ 	.word	0x000006b0


	//   ....[1]....
        /*038c*/ 	.word	0x00000f70


	//   ....[2]....
        /*0390*/ 	.word	0x0000a2c0


	//   ....[3]....
        /*0394*/ 	.word	0x0000a8f0


	//   ....[4]....
        /*0398*/ 	.word	0x0000bbc0


	//----- nvinfo : EIATTR_MAX_THREADS
	.align		4
.L_37:
        /*039c*/ 	.byte	0x04, 0x05
        /*039e*/ 	.short	(.L_39 - .L_38)
.L_38:
        /*03a0*/ 	.word	0x00000180
        /*03a4*/ 	.word	0x00000001
        /*03a8*/ 	.word	0x00000001


	//----- nvinfo : EIATTR_CRS_STACK_SIZE
	.align		4
.L_39:
        /*03ac*/ 	.byte	0x04, 0x1e
        /*03ae*/ 	.short	(.L_41 - .L_40)
.L_40:
        /*03b0*/ 	.word	0x00000000


	//----- nvinfo : EIATTR_CBANK_PARAM_SIZE
	.align		4
.L_41:
        /*03b4*/ 	.byte	0x03, 0x19
        /*03b6*/ 	.short	0x0470


	//----- nvinfo : EIATTR_PARAM_CBANK
	.align		4
        /*03b8*/ 	.byte	0x04, 0x0a
        /*03ba*/ 	.short	(.L_43 - .L_42)
	.align		4
.L_42:
        /*03bc*/ 	.word	index@(.nv.constant0._ZN7cutlass13device_kernelINS_4gemm6kernel13GemmUniversalIN4cute5tupleIJiiiiEEENS1_10collective13CollectiveMmaINS1_34MainloopSm90TmaGmmaWarpSpecializedILi9ENS5_IJNS4_1CILi1EEESB_SB_EEENS1_35KernelTmaWarpSpecializedCooperativeEEENS5_IJNSA_ILi256EEENSA_ILi112EEENSA_ILi32EEEEEENS_6half_tENS5_IJlSB_lEEESJ_SK_NS4_8TiledMMAINS4_8MMA_AtomIJNS4_4SM904GMMA25MMA_64x16x16_F32F16F16_SSILNSO_5MajorE0ELSQ_0ELNSO_7ScaleInE1ELSR_1EEEEEENS4_6LayoutINS5_IJNSA_ILi2EEESB_SB_EEENS5_IJSB_NSA_ILi0EEESX_EEEEENS5_IJNS4_10UnderscoreES10_S10_EEEEENS4_13SM90_TMA_LOADENS4_14ComposedLayoutINS4_7SwizzleILi2ELi4ELi3EEENS4_18smem_ptr_flag_bitsILi16EEENSU_INS5_IJNSA_ILi8EEESH_EEENS5_IJSH_SB_EEEEEEEvNS4_8identityES13_S1D_vS1E_EENS_8epilogue10collective6detail29Sm90TmaWarpSpecializedAdapterINS1H_15DefaultEpilogueISJ_SK_SK_NS1G_6thread17LinearCombinationISJ_Li1EffLNS1L_9ScaleType4KindE0ELNS_15FloatRoundStyleE2ESJ_EENS1_15EpilogueDefaultEEEEEvvEEEEvNT_6ParamsE)
        /*03c0*/ 	.short	0x0210
        /*03c2*/ 	.short	0x0470


	//----- nvinfo : EIATTR_SW_WAR
	.align		4
.L_43:
        /*03c4*/ 	.byte	0x04, 0x36
        /*03c6*/ 	.short	(.L_45 - .L_44)
.L_44:
        /*03c8*/ 	.word	0x00000008
.L_45:


//--------------------- .nv.callgraph             --------------------------
	.section	.nv.callgraph,"",@"SHT_CUDA_CALLGRAPH"
	.align	4
	.sectionentsize	8
	.align		4
        /*0000*/ 	.word	0x00000000
	.align		4
        /*0004*/ 	.word	0xffffffff
	.align		4
        /*0008*/ 	.word	index@(_ZN7cutlass13device_kernelINS_4gemm6kernel13GemmUniversalIN4cute5tupleIJiiiiEEENS1_10collective13CollectiveMmaINS1_34MainloopSm90TmaGmmaWarpSpecializedILi9ENS5_IJNS4_1CILi1EEESB_SB_EEENS1_35KernelTmaWarpSpecializedCooperativeEEENS5_IJNSA_ILi256EEENSA_ILi112EEENSA_ILi32EEEEEENS_6half_tENS5_IJlSB_lEEESJ_SK_NS4_8TiledMMAINS4_8MMA_AtomIJNS4_4SM904GMMA25MMA_64x16x16_F32F16F16_SSILNSO_5MajorE0ELSQ_0ELNSO_7ScaleInE1ELSR_1EEEEEENS4_6LayoutINS5_IJNSA_ILi2EEESB_SB_EEENS5_IJSB_NSA_ILi0EEESX_EEEEENS5_IJNS4_10UnderscoreES10_S10_EEEEENS4_13SM90_TMA_LOADENS4_14ComposedLayoutINS4_7SwizzleILi2ELi4ELi3EEENS4_18smem_ptr_flag_bitsILi16EEENSU_INS5_IJNSA_ILi8EEESH_EEENS5_IJSH_SB_EEEEEEEvNS4_8identityES13_S1D_vS1E_EENS_8epilogue10collective6detail29Sm90TmaWarpSpecializedAdapterINS1H_15DefaultEpilogueISJ_SK_SK_NS1G_6thread17LinearCombinationISJ_Li1EffLNS1L_9ScaleType4KindE0ELNS_15FloatRoundStyleE2ESJ_EENS1_15EpilogueDefaultEEEEEvvEEEEvNT_6ParamsE)
	.align		4
        /*000c*/ 	.word	index@(__assertfail)
	.align		4
        /*0010*/ 	.word	0x00000000
	.align		4
        /*0014*/ 	.word	0xfffffffe
	.align		4
        /*0018*/ 	.word	0x00000000
	.align		4
        /*001c*/ 	.word	0xfffffffd
	.align		4
        /*0020*/ 	.word	0x00000000
	.align		4
        /*0024*/ 	.word	0xfffffffc


//--------------------- .nv.constant4             --------------------------
	.section	.nv.constant4,"a",@progbits
	.align	8
	.align		8
.nv.constant4:
        /*0000*/ 	.dword	__assertfail
	.align		8
        /*0008*/ 	.dword	__unnamed_1
	.align		8
        /*0010*/ 	.dword	_ZN39_INTERNAL_649f1ec0_4_k_cu_9c4d2acf_92984cuda3std3__45__cpo5beginE
	.align		8
        /*0018*/ 	.dword	_ZN39_INTERNAL_649f1ec0_4_k_cu_9c4d2acf_92984cuda3std3__45__cpo3endE
	.align		8
        /*0020*/ 	.dword	_ZN39_INTERNAL_649f1ec0_4_k_cu_9c4d2acf_92984cuda3std3__45__cpo6cbeginE
	.align		8
        /*0028*/ 	.dword	_ZN39_INTERNAL_649f1ec0_4_k_cu_9c4d2acf_92984cuda3std3__45__cpo4cendE
	.align		8
        /*0030*/ 	.dword	_ZN39_INTERNAL_649f1ec0_4_k_cu_9c4d2acf_92984cuda3std3__441_GLOBAL__N__649f1ec0_4_k_cu_9c4d2acf_92986ignoreE
	.align		8
        /*0038*/ 	.dword	_ZN39_INTERNAL_649f1ec0_4_k_cu_9c4d2acf_92984cuda3std3__419piecewise_constructE
	.align		8
        /*0040*/ 	.dword	_ZN39_INTERNAL_649f1ec0_4_k_cu_9c4d2acf_92984cuda3std3__48in_placeE
	.align		8
        /*0048*/ 	.dword	_ZN39_INTERNAL_649f1ec0_4_k_cu_9c4d2acf_92984cuda3std6ranges3__45__cpo4swapE
	.align		8
        /*0050*/ 	.dword	_ZN39_INTERNAL_649f1ec0_4_k_cu_9c4d2acf_92984cuda3std6ranges3__45__cpo9iter_moveE
	.align		8
        /*0058*/ 	.dword	_ZN39_INTERNAL_649f1ec0_4_k_cu_9c4d2acf_92984cute7productE
	.align		8
        /*0060*/ 	.dword	_ZN39_INTERNAL_649f1ec0_4_k_cu_9c4d2acf_92984cute1_E
	.align		8
        /*0068*/ 	.dword	$str$22
	.align		8
        /*0070*/ 	.dword	$str$23


//--------------------- .text._ZN7cutlass13device_kernelINS_4gemm6kernel13GemmUniversalIN4cute5tupleIJiiiiEEENS1_10collective13CollectiveMmaINS1_34MainloopSm90TmaGmmaWarpSpecializedILi9ENS5_IJNS4_1CILi1EEESB_SB_EEENS1_35KernelTmaWarpSpecializedCooperativeEEENS5_IJNSA_ILi256EEENSA_ILi112EEENSA_ILi32EEEEEENS_6half_tENS5_IJlSB_lEEESJ_SK_NS4_8TiledMMAINS4_8MMA_AtomIJNS4_4SM904GMMA25MMA_64x16x16_F32F16F16_SSILNSO_5MajorE0ELSQ_0ELNSO_7ScaleInE1ELSR_1EEEEEENS4_6LayoutINS5_IJNSA_ILi2EEESB_SB_EEENS5_IJSB_NSA_ILi0EEESX_EEEEENS5_IJNS4_10UnderscoreES10_S10_EEEEENS4_13SM90_TMA_LOADENS4_14ComposedLayoutINS4_7SwizzleILi2ELi4ELi3EEENS4_18smem_ptr_flag_bitsILi16EEENSU_INS5_IJNSA_ILi8EEESH_EEENS5_IJSH_SB_EEEEEEEvNS4_8identityES13_S1D_vS1E_EENS_8epilogue10collective6detail29Sm90TmaWarpSpecializedAdapterINS1H_15DefaultEpilogueISJ_SK_SK_NS1G_6thread17LinearCombinationISJ_Li1EffLNS1L_9ScaleType4KindE0ELNS_15FloatRoundStyleE2ESJ_EENS1_15EpilogueDefaultEEEEEvvEEEEvNT_6ParamsE --------------------------
	.section	.text._ZN7cutlass13device_kernelINS_4gemm6kernel13GemmUniversalIN4cute5tupleIJiiiiEEENS1_10collective13CollectiveMmaINS1_34MainloopSm90TmaGmmaWarpSpecializedILi9ENS5_IJNS4_1CILi1EEESB_SB_EEENS1_35KernelTmaWarpSpecializedCooperativeEEENS5_IJNSA_ILi256EEENSA_ILi112EEENSA_ILi32EEEEEENS_6half_tENS5_IJlSB_lEEESJ_SK_NS4_8TiledMMAINS4_8MMA_AtomIJNS4_4SM904GMMA25MMA_64x16x16_F32F16F16_SSILNSO_5MajorE0ELSQ_0ELNSO_7ScaleInE1ELSR_1EEEEEENS4_6LayoutINS5_IJNSA_ILi2EEESB_SB_EEENS5_IJSB_NSA_ILi0EEESX_EEEEENS5_IJNS4_10UnderscoreES10_S10_EEEEENS4_13SM90_TMA_LOADENS4_14ComposedLayoutINS4_7SwizzleILi2ELi4ELi3EEENS4_18smem_ptr_flag_bitsILi16EEENSU_INS5_IJNSA_ILi8EEESH_EEENS5_IJSH_SB_EEEEEEEvNS4_8identityES13_S1D_vS1E_EENS_8epilogue10collective6detail29Sm90TmaWarpSpecializedAdapterINS1H_15DefaultEpilogueISJ_SK_SK_NS1G_6thread17LinearCombinationISJ_Li1EffLNS1L_9ScaleType4KindE0ELNS_15FloatRoundStyleE2ESJ_EENS1_15EpilogueDefaultEEEEEvvEEEEvNT_6ParamsE,"ax",@progbits
	.align	128
.text._ZN7cutlass13device_kernelINS_4gemm6kernel13GemmUniversalIN4cute5tupleIJiiiiEEENS1_10collective13CollectiveMmaINS1_34MainloopSm90TmaGmmaWarpSpecializedILi9ENS5_IJNS4_1CILi1EEESB_SB_EEENS1_35KernelTmaWarpSpecializedCooperativeEEENS5_IJNSA_ILi256EEENSA_ILi112EEENSA_ILi32EEEEEENS_6half_tENS5_IJlSB_lEEESJ_SK_NS4_8TiledMMAINS4_8MMA_AtomIJNS4_4SM904GMMA25MMA_64x16x16_F32F16F16_SSILNSO_5MajorE0ELSQ_0ELNSO_7ScaleInE1ELSR_1EEEEEENS4_6LayoutINS5_IJNSA_ILi2EEESB_SB_EEENS5_IJSB_NSA_ILi0EEESX_EEEEENS5_IJNS4_10UnderscoreES10_S10_EEEEENS4_13SM90_TMA_LOADENS4_14ComposedLayoutINS4_7SwizzleILi2ELi4ELi3EEENS4_18smem_ptr_flag_bitsILi16EEENSU_INS5_IJNSA_ILi8EEESH_EEENS5_IJSH_SB_EEEEEEEvNS4_8identityES13_S1D_vS1E_EENS_8epilogue10collective6detail29Sm90TmaWarpSpecializedAdapterINS1H_15DefaultEpilogueISJ_SK_SK_NS1G_6thread17LinearCombinationISJ_Li1EffLNS1L_9ScaleType4KindE0ELNS_15FloatRoundStyleE2ESJ_EENS1_15EpilogueDefaultEEEEEvvEEEEvNT_6ParamsE:
        .type           _ZN7cutlass13device_kernelINS_4gemm6kernel13GemmUniversalIN4cute5tupleIJiiiiEEENS1_10collective13CollectiveMmaINS1_34MainloopSm90TmaGmmaWarpSpecializedILi9ENS5_IJNS4_1CILi1EEESB_SB_EEENS1_35KernelTmaWarpSpecializedCooperativeEEENS5_IJNSA_ILi256EEENSA_ILi112EEENSA_ILi32EEEEEENS_6half_tENS5_IJlSB_lEEESJ_SK_NS4_8TiledMMAINS4_8MMA_AtomIJNS4_4SM904GMMA25MMA_64x16x16_F32F16F16_SSILNSO_5MajorE0ELSQ_0ELNSO_7ScaleInE1ELSR_1EEEEEENS4_6LayoutINS5_IJNSA_ILi2EEESB_SB_EEENS5_IJSB_NSA_ILi0EEESX_EEEEENS5_IJNS4_10UnderscoreES10_S10_EEEEENS4_13SM90_TMA_LOADENS4_14ComposedLayoutINS4_7SwizzleILi2ELi4ELi3EEENS4_18smem_ptr_flag_bitsILi16EEENSU_INS5_IJNSA_ILi8EEESH_EEENS5_IJSH_SB_EEEEEEEvNS4_8identityES13_S1D_vS1E_EENS_8epilogue10collective6detail29Sm90TmaWarpSpecializedAdapterINS1H_15DefaultEpilogueISJ_SK_SK_NS1G_6thread17LinearCombinationISJ_Li1EffLNS1L_9ScaleType4KindE0ELNS_15FloatRoundStyleE2ESJ_EENS1_15EpilogueDefaultEEEEEvvEEEEvNT_6ParamsE,@function
        .size           _ZN7cutlass13device_kernelINS_4gemm6kernel13GemmUniversalIN4cute5tupleIJiiiiEEENS1_10collective13CollectiveMmaINS1_34MainloopSm90TmaGmmaWarpSpecializedILi9ENS5_IJNS4_1CILi1EEESB_SB_EEENS1_35KernelTmaWarpSpecializedCooperativeEEENS5_IJNSA_ILi256EEENSA_ILi112EEENSA_ILi32EEEEEENS_6half_tENS5_IJlSB_lEEESJ_SK_NS4_8TiledMMAINS4_8MMA_AtomIJNS4_4SM904GMMA25MMA_64x16x16_F32F16F16_SSILNSO_5MajorE0ELSQ_0ELNSO_7ScaleInE1ELSR_1EEEEEENS4_6LayoutINS5_IJNSA_ILi2EEESB_SB_EEENS5_IJSB_NSA_ILi0EEESX_EEEEENS5_IJNS4_10UnderscoreES10_S10_EEEEENS4_13SM90_TMA_LOADENS4_14ComposedLayoutINS4_7SwizzleILi2ELi4ELi3EEENS4_18smem_ptr_flag_bitsILi16EEENSU_INS5_IJNSA_ILi8EEESH_EEENS5_IJSH_SB_EEEEEEEvNS4_8identityES13_S1D_vS1E_EENS_8epilogue10collective6detail29Sm90TmaWarpSpecializedAdapterINS1H_15DefaultEpilogueISJ_SK_SK_NS1G_6thread17LinearCombinationISJ_Li1EffLNS1L_9ScaleType4KindE0ELNS_15FloatRoundStyleE2ESJ_EENS1_15EpilogueDefaultEEEEEvvEEEEvNT_6ParamsE,(.L_x_299 - _ZN7cutlass13device_kernelINS_4gemm6kernel13GemmUniversalIN4cute5tupleIJiiiiEEENS1_10collective13CollectiveMmaINS1_34MainloopSm90TmaGmmaWarpSpecializedILi9ENS5_IJNS4_1CILi1EEESB_SB_EEENS1_35KernelTmaWarpSpecializedCooperativeEEENS5_IJNSA_ILi256EEENSA_ILi112EEENSA_ILi32EEEEEENS_6half_tENS5_IJlSB_lEEESJ_SK_NS4_8TiledMMAINS4_8MMA_AtomIJNS4_4SM904GMMA25MMA_64x16x16_F32F16F16_SSILNSO_5MajorE0ELSQ_0ELNSO_7ScaleInE1ELSR_1EEEEEENS4_6LayoutINS5_IJNSA_ILi2EEESB_SB_EEENS5_IJSB_NSA_ILi0EEESX_EEEEENS5_IJNS4_10UnderscoreES10_S10_EEEEENS4_13SM90_TMA_LOADENS4_14ComposedLayoutINS4_7SwizzleILi2ELi4ELi3EEENS4_18smem_ptr_flag_bitsILi16EEENSU_INS5_IJNSA_ILi8EEESH_EEENS5_IJSH_SB_EEEEEEEvNS4_8identityES13_S1D_vS1E_EENS_8epilogue10collective6detail29Sm90TmaWarpSpecializedAdapterINS1H_15DefaultEpilogueISJ_SK_SK_NS1G_6thread17LinearCombinationISJ_Li1EffLNS1L_9ScaleType4KindE0ELNS_15FloatRoundStyleE2ESJ_EENS1_15EpilogueDefaultEEEEEvvEEEEvNT_6ParamsE)
        .other          _ZN7cutlass13device_kernelINS_4gemm6kernel13GemmUniversalIN4cute5tupleIJiiiiEEENS1_10collective13CollectiveMmaINS1_34MainloopSm90TmaGmmaWarpSpecializedILi9ENS5_IJNS4_1CILi1EEESB_SB_EEENS1_35KernelTmaWarpSpecializedCooperativeEEENS5_IJNSA_ILi256EEENSA_ILi112EEENSA_ILi32EEEEEENS_6half_tENS5_IJlSB_lEEESJ_SK_NS4_8TiledMMAINS4_8MMA_AtomIJNS4_4SM904GMMA25MMA_64x16x16_F32F16F16_SSILNSO_5MajorE0ELSQ_0ELNSO_7ScaleInE1ELSR_1EEEEEENS4_6LayoutINS5_IJNSA_ILi2EEESB_SB_EEENS5_IJSB_NSA_ILi0EEESX_EEEEENS5_IJNS4_10UnderscoreES10_S10_EEEEENS4_13SM90_TMA_LOADENS4_14ComposedLayoutINS4_7SwizzleILi2ELi4ELi3EEENS4_18smem_ptr_flag_bitsILi16EEENSU_INS5_IJNSA_ILi8EEESH_EEENS5_IJSH_SB_EEEEEEEvNS4_8identityES13_S1D_vS1E_EENS_8epilogue10collective6detail29Sm90TmaWarpSpecializedAdapterINS1H_15DefaultEpilogueISJ_SK_SK_NS1G_6thread17LinearCombinationISJ_Li1EffLNS1L_9ScaleType4KindE0ELNS_15FloatRoundStyleE2ESJ_EENS1_15EpilogueDefaultEEEEEvvEEEEvNT_6ParamsE,@"STO_CUDA_ENTRY STV_DEFAULT"
_ZN7cutlass13device_kernelINS_4gemm6kernel13GemmUniversalIN4cute5tupleIJiiiiEEENS1_10collective13CollectiveMmaINS1_34MainloopSm90TmaGmmaWarpSpecializedILi9ENS5_IJNS4_1CILi1EEESB_SB_EEENS1_35KernelTmaWarpSpecializedCooperativeEEENS5_IJNSA_ILi256EEENSA_ILi112EEENSA_ILi32EEEEEENS_6half_tENS5_IJlSB_lEEESJ_SK_NS4_8TiledMMAINS4_8MMA_AtomIJNS4_4SM904GMMA25MMA_64x16x16_F32F16F16_SSILNSO_5MajorE0ELSQ_0ELNSO_7ScaleInE1ELSR_1EEEEEENS4_6LayoutINS5_IJNSA_ILi2EEESB_SB_EEENS5_IJSB_NSA_ILi0EEESX_EEEEENS5_IJNS4_10UnderscoreES10_S10_EEEEENS4_13SM90_TMA_LOADENS4_14ComposedLayoutINS4_7SwizzleILi2ELi4ELi3EEENS4_18smem_ptr_flag_bitsILi16EEENSU_INS5_IJNSA_ILi8EEESH_EEENS5_IJSH_SB_EEEEEEEvNS4_8identityES13_S1D_vS1E_EENS_8epilogue10collective6detail29Sm90TmaWarpSpecializedAdapterINS1H_15DefaultEpilogueISJ_SK_SK_NS1G_6thread17LinearCombinationISJ_Li1EffLNS1L_9ScaleType4KindE0ELNS_15FloatRoundStyleE2ESJ_EENS1_15EpilogueDefaultEEEEEvvEEEEvNT_6ParamsE:
[----:B------:R-:W0:Y:S01]  /*0000*/  LDC R1, c[0x0][0x28] ;  /* 0x00000a00ff017b82 */ /* 0x000e220000000800 */
[----:B------:R-:W1:Y:S01]  /*0010*/  S2R R18, SR_TID.X ;  /* 0x0000000000127919 */ /* 0x000e620000002100 */
[----:B------:R-:W-:Y:S01]  /*0020*/  ELECT P0, URZ, PT ;  /* 0x00000000003f782f */ /* 0x000fe20003800000 */
[----:B------:R-:W-:Y:S01]  /*0030*/  BSSY B0, `(.L_x_0) ;  /* 0x000000f000007945 */ /* 0x000fe20003800000 */
[--C-:B-1----:R-:W-:Y:S02]  /*0040*/  SHF.R.U32.HI R0, RZ, 0x5, R18.reuse ;  /* 0x00000005ff007819 */ /* 0x102fe40000011612 */
[----:B------:R-:W-:-:S03]  /*0050*/  SHF.R.U32.HI R22, RZ, 0x7, R18 ;  /* 0x00000007ff167819 */ /* 0x000fc60000011612 */
[----:B------:R-:W1:Y:S04]  /*0060*/  SHFL.IDX PT, R5, R0, RZ, 0x1f ;  /* 0x00001fff00057589 */ /* 0x000e6800000e0000 */
[----:B------:R2:W3:Y:S01]  /*0070*/  SHFL.IDX PT, R8, R22, RZ, 0x1f ;  /* 0x00001fff16087589 */ /* 0x0004e200000e0000 */
[----:B-1----:R-:W-:-:S13]  /*0080*/  ISETP.NE.OR P0, PT, R5, RZ, !P0 ;  /* 0x000000ff0500720c */ /* 0x002fda0004705670 */
[----:B0-23--:R-:W-:Y:S05]  /*0090*/  @P0 BRA `(.L_x_1) ;  /* 0x0000000000200947 */ /* 0x00dfea0003800000 */
[----:B------:R-:W-:Y:S02]  /*00a0*/  ULDC.64 UR4, c[0x0][0x198] ;  /* 0x0000660000047ab9 */ /* 0x000fe40000000a00 */
[----:B------:R-:W-:Y:S02]  /*00b0*/  UIADD3 UR6, UP0, UR4, 0xf0, URZ ;  /* 0x000000f004067890 */ /* 0x000fe4000ff1e03f */
[----:B------:R-:W-:Y:S02]  /*00c0*/  UIADD3 UR4, UP1, UR4, 0x1f0, URZ ;  /* 0x000001f004047890 */ /* 0x000fe4000ff3e03f */
[----:B------:R-:W-:Y:S02]  /*00d0*/  UIADD3.X UR7, URZ, UR5, URZ, UP0, !UPT ;  /* 0x000000053f077290 */ /* 0x000fe400087fe43f */
[----:B------:R-:W-:-:S07]  /*00e0*/  UIADD3.X UR5, URZ, UR5, URZ, UP1, !UPT ;  /* 0x000000053f057290 */ /* 0x000fce0008ffe43f */
[----:B------:R0:W-:Y:S02]  /*00f0*/  UTMACCTL.PF [UR6] ;  /* 0x00000000060079b9 */ /* 0x0001e40008040000 */
[----:B------:R0:W-:Y:S02]  /*0100*/  UTMACCTL.PF [UR4] ;  /* 0x00000000040079b9 */ /* 0x0001e40008040000 */
[----:B0-----:R-:W-:Y:S01]  /*0110*/  NOP ;  /* 0x0000000000007918 */ /* 0x001fe20000000000 */
.L_x_1:
[----:B------:R-:W-:Y:S05]  /*0120*/  BSYNC B0 ;  /* 0x0000000000007941 */ /* 0x000fea0003800000 */
.L_x_0:
[----:B------:R-:W0:Y:S02]  /*0130*/  SHFL.IDX PT, R2, R0, RZ, 0x1f ;  /* 0x00001fff00027589 */ /* 0x000e2400000e0000 */
[----:B0-----:R-:W-:-:S13]  /*0140*/  ISETP.NE.AND P0, PT, R2, RZ, PT ;  /* 0x000000ff0200720c */ /* 0x001fda0003f05270 */
[----:B------:R-:W-:Y:S05]  /*0150*/  @P0 BRA `(.L_x_2) ;  /* 0x00000000008c0947 */ /* 0x000fea0003800000 */
[----:B------:R-:W-:Y:S01]  /*0160*/  ELECT P0, URZ, PT ;  /* 0x00000000003f782f */ /* 0x000fe20003800000 */
[----:B------:R-:W-:-:S12]  /*0170*/  BSSY B0, `(.L_x_2) ;  /* 0x0000021000007945 */ /* 0x000fd80003800000 */
[----:B------:R-:W-:Y:S05]  /*0180*/  @!P0 BRA `(.L_x_3) ;  /* 0x00000000007c8947 */ /* 0x000fea0003800000 */
[----:B------:R-:W0:Y:S01]  /*0190*/  S2UR UR8, SR_CgaCtaId ;  /* 0x00000000000879c3 */ /* 0x000e220000008800 */
[----:B------:R-:W-:Y:S01]  /*01a0*/  UMOV UR4, 0x400 ;  /* 0x0000040000047882 */ /* 0x000fe20000000000 */
[----:B------:R-:W-:Y:S01]  /*01b0*/  UMOV UR5, 0x1 ;  /* 0x0000000100057882 */ /* 0x000fe20000000000 */
[----:B------:R-:W-:Y:S02]  /*01c0*/  UMOV UR6, 0x100 ;  /* 0x0000010000067882 */ /* 0x000fe40000000000 */
[----:B------:R-:W-:-:S04]  /*01d0*/  UIADD3 UR6, -UR6, 0x100000, URZ ;  /* 0x0010000006067890 */ /* 0x000fc8000fffe13f */
[----:B------:R-:W-:Y:S02]  /*01e0*/  USHF.L.U32 UR7, UR6, 0xb, URZ ;  /* 0x0000000b06077899 */ /* 0x000fe4000800063f */
[----:B------:R-:W-:Y:S02]  /*01f0*/  USHF.L.U32 UR6, UR6, 0x1, URZ ;  /* 0x0000000106067899 */ /* 0x000fe4000800063f */
[----:B0-----:R-:W-:Y:S02]  /*0200*/  ULEA UR8, UR8, UR4, 0x18 ;  /* 0x0000000408087291 */ /* 0x001fe4000f8ec03f */
[----:B------:R-:W-:-:S04]  /*0210*/  UIADD3 UR4, -UR5, 0x100000, URZ ;  /* 0x0010000005047890 */ /* 0x000fc8000fffe13f */
[----:B------:R-:W-:Y:S02]  /*0220*/  USHF.L.U32 UR5, UR4, 0xb, URZ ;  /* 0x0000000b04057899 */ /* 0x000fe4000800063f */
[----:B------:R-:W-:Y:S01]  /*0230*/  USHF.L.U32 UR4, UR4, 0x1, URZ ;  /* 0x0000000104047899 */ /* 0x000fe2000800063f */
[----:B------:R-:W0:Y:S11]  /*0240*/  FENCE.VIEW.ASYNC.S ;  /* 0x00000000000073c6 */ /* 0x000e360000000000 */
[----:B0-----:R0:W1:Y:S01]  /*0250*/  SYNCS.EXCH.64 URZ, [UR8], UR4 ;  /* 0x00000004083f75b2 */ /* 0x0010620008000100 */
[----:B------:R0:W2:Y:S01]  /*0260*/  SYNCS.EXCH.64 URZ, [UR8+0x48], UR6 ;  /* 0x00004806083f75b2 */ /* 0x0000a20008000100 */
[----:B------:R0:W3:Y:S01]  /*0270*/  SYNCS.EXCH.64 URZ, [UR8+0x8], UR4 ;  /* 0x00000804083f75b2 */ /* 0x0000e20008000100 */
[----:B------:R0:W4:Y:S01]  /*0280*/  SYNCS.EXCH.64 URZ, [UR8+0x50], UR6 ;  /* 0x00005006083f75b2 */ /* 0x0001220008000100 */
[----:B------:R0:W0:Y:S01]  /*0290*/  SYNCS.EXCH.64 URZ, [UR8+0x10], UR4 ;  /* 0x00001004083f75b2 */ /* 0x0000220008000100 */
        /* <DEDUP_REMOVED lines=13> */
[----:B------:R-:W-:Y:S01]  /*0370*/  NOP ;  /* 0x0000000000007918 */ /* 0x000fe20000000000 */
.L_x_3:
[----:B0-----:R-:W-:Y:S05]  /*0380*/  BSYNC B0 ;  /* 0x0000000000007941 */ /* 0x001fea0003800000 */
.L_x_2:
[----:B------:R-:W0:Y:S01]  /*0390*/  SHFL.IDX PT, R0, R0, RZ, 0x1f ;  /* 0x00001fff00007589 */ /* 0x000e2200000e0000 */
[----:B------:R-:W-:Y:S01]  /*03a0*/  ELECT P0, URZ, PT ;  /* 0x00000000003f782f */ /* 0x000fe20003800000 */
[----:B------:R-:W5:Y:S01]  /*03b0*/  LDC R2, c[0x0][0x65c] ;  /* 0x00019700ff027b82 */ /* 0x000f620000000800 */
[----:B------:R-:W-:Y:S01]  /*03c0*/  SHF.R.S32.HI R6, RZ, 0x1f, R5 ;  /* 0x0000001fff067819 */ /* 0x000fe20000011405 */
[----:B------:R-:W1:Y:S01]  /*03d0*/  S2R R3, SR_CTAID.Y ;  /* 0x0000000000037919 */ /* 0x000e620000002600 */
[----:B------:R-:W-:Y:S01]  /*03e0*/  UMOV UR4, 0x20 ;  /* 0x0000002000047882 */ /* 0x000fe20000000000 */
[----:B------:R-:W-:Y:S01]  /*03f0*/  ISETP.NE.AND P2, PT, R8, RZ, PT ;  /* 0x000000ff0800720c */ /* 0x000fe20003f45270 */
[----:B------:R-:W-:Y:S01]  /*0400*/  NOP ;  /* 0x0000000000007918 */ /* 0x000fe20000000000 */
[----:B------:R-:W2:Y:S01]  /*0410*/  S2R R4, SR_CTAID.X ;  /* 0x0000000000047919 */ /* 0x000ea20000002500 */
[----:B------:R-:W-:Y:S01]  /*0420*/  LEA.HI R6, R6, R5, RZ, 0x2 ;  /* 0x0000000506067211 */ /* 0x000fe200078f10ff */
[----:B------:R-:W-:Y:S01]  /*0430*/  NOP ;  /* 0x0000000000007918 */ /* 0x000fe20000000000 */
[----:B0-----:R-:W-:-:S02]  /*0440*/  ISETP.NE.OR P0, PT, R0, RZ, !P0 ;  /* 0x000000ff0000720c */ /* 0x001fc40004705670 */
[----:B-----5:R-:W-:-:S04]  /*0450*/  ISETP.NE.AND P3, PT, R2, 0x1, PT ;  /* 0x000000010200780c */ /* 0x020fc80003f65270 */
[----:B------:R-:W-:Y:S02]  /*0460*/  P2R R0, PR, RZ, 0x8 ;  /* 0x00000008ff007803 */ /* 0x000fe40000000000 */
[----:B------:R-:W-:-:S05]  /*0470*/  LOP3.LUT R0, R6, 0xfffffffc, RZ, 0xc0, !PT ;  /* 0xfffffffc06007812 */ /* 0x000fca00078ec0ff */
[----:B------:R-:W-:Y:S01]  /*0480*/  VOTEU.ALL UP0, P0 ;  /* 0x00000000003f7886 */ /* 0x000fe20000000000 */
[----:B------:R-:W-:Y:S01]  /*0490*/  IMAD.IADD R0, R5, 0x1, -R0 ;  /* 0x0000000105007824 */ /* 0x000fe200078e0a00 */
[----:B------:R-:W2:Y:S01]  /*04a0*/  @P3 LDC R17, c[0x0][0x10] ;  /* 0x00000400ff113b82 */ /* 0x000ea20000000800 */
[----:B------:R-:W-:Y:S01]  /*04b0*/  VOTEU.ALL UP1, P0 ;  /* 0x00000000003f7886 */ /* 0x000fe20000020000 */
[----:B-1----:R-:W-:Y:S01]  /*04c0*/  @P3 IMAD.MOV.U32 R6, RZ, RZ, R3 ;  /* 0x000000ffff063224 */ /* 0x002fe200078e0003 */
[----:B------:R-:W-:Y:S01]  /*04d0*/  @!UP0 UMOV UR6, 0x400 ;  /* 0x0000040000068882 */ /* 0x000fe20000000000 */
[----:B------:R-:W-:-:S04]  /*04e0*/  @!UP0 UIADD3 UR4, -UR4, 0x100000, URZ ;  /* 0x0010000004048890 */ /* 0x000fc8000fffe13f */
[----:B------:R-:W-:Y:S02]  /*04f0*/  @!UP0 USHF.L.U32 UR5, UR4, 0xb, URZ ;  /* 0x0000000b04058899 */ /* 0x000fe4000800063f */
[----:B------:R-:W-:Y:S01]  /*0500*/  @!UP0 USHF.L.U32 UR4, UR4, 0x1, URZ ;  /* 0x0000000104048899 */ /* 0x000fe2000800063f */
[----:B------:R-:W-:Y:S02]  /*0510*/  @P3 IMAD.MOV.U32 R7, RZ, RZ, RZ ;  /* 0x000000ffff073224 */ /* 0x000fe400078e00ff */
[----:B------:R-:W-:Y:S01]  /*0520*/  IMAD.MOV.U32 R5, RZ, RZ, RZ ;  /* 0x000000ffff057224 */ /* 0x000fe200078e00ff */
[----:B------:R-:W0:Y:S01]  /*0530*/  @!UP0 S2UR UR7, SR_CgaCtaId ;  /* 0x00000000000789c3 */ /* 0x000e220000008800 */
[----:B------:R-:W-:-:S07]  /*0540*/  @P3 IMAD.MOV.U32 R11, RZ, RZ, RZ ;  /* 0x000000ffff0b3224 */ /* 0x000fce00078e00ff */
[----:B------:R-:W1:Y:S01]  /*0550*/  @!P3 LDC R9, c[0x0][0xc] ;  /* 0x00000300ff09bb82 */ /* 0x000e620000000800 */
[----:B--2---:R-:W-:-:S04]  /*0560*/  @P3 IMAD.WIDE.U32 R16, R4, R17, R6 ;  /* 0x0000001104103225 */ /* 0x004fc800078e0006 */
[----:B------:R-:W-:Y:S01]  /*0570*/  @P3 IMAD.IADD R17, R17, 0x1, R11 ;  /* 0x0000000111113824 */ /* 0x000fe200078e020b */
[----:B0-----:R-:W-:Y:S01]  /*0580*/  @!UP0 ULEA UR6, UR7, UR6, 0x18 ;  /* 0x0000000607068291 */ /* 0x001fe2000f8ec03f */
[----:B------:R-:W-:Y:S01]  /*0590*/  VOTEU.ALL UP0, P0 ;  /* 0x00000000003f7886 */ /* 0x000fe20000000000 */
[----:B------:R-:W-:-:S04]  /*05a0*/  ISETP.NE.AND P0, PT, R0, 0x3, PT ;  /* 0x000000030000780c */ /* 0x000fc80003f05270 */
[----:B------:R-:W-:Y:S01]  /*05b0*/  ISETP.EQ.OR P0, PT, R0, RZ, !P0 ;  /* 0x000000ff0000720c */ /* 0x000fe20004702670 */
[----:B-1----:R-:W-:-:S03]  /*05c0*/  @!P3 IMAD.WIDE.U32 R6, R9, R3, R4 ;  /* 0x000000030906b225 */ /* 0x002fc600078e0004 */
[C---:B------:R-:W-:Y:S01]  /*05d0*/  ISETP.EQ.AND P0, PT, R8.reuse, RZ, P0 ;  /* 0x000000ff0800720c */ /* 0x040fe20000702270 */
[----:B------:R-:W-:Y:S01]  /*05e0*/  VIADD R8, R8, 0xffffffff ;  /* 0xffffffff08087836 */ /* 0x000fe20000000000 */
[----:B------:R-:W0:Y:S02]  /*05f0*/  FENCE.VIEW.ASYNC.S ;  /* 0x00000000000073c6 */ /* 0x000e240000000000 */
[----:B0-----:R0:W3:Y:S01]  /*0600*/  @!UP0 SYNCS.EXCH.64 URZ, [UR6+0xa0], UR4 ;  /* 0x0000a004063f85b2 */ /* 0x0010e20008000100 */
[----:B------:R-:W-:Y:S01]  /*0610*/  @!P3 IMAD.MOV.U32 R16, RZ, RZ, R6 ;  /* 0x000000ffff10b224 */ /* 0x000fe200078e0006 */
[----:B------:R-:W-:Y:S01]  /*0620*/  SEL R19, RZ, 0x1, !P0 ;  /* 0x00000001ff137807 */ /* 0x000fe20004000000 */
[----:B------:R-:W-:Y:S01]  /*0630*/  @!P3 IMAD.MOV.U32 R17, RZ, RZ, R7 ;  /* 0x000000ffff11b224 */ /* 0x000fe200078e0007 */
[----:B------:R-:W-:-:S04]  /*0640*/  ISETP.GE.U32.AND P1, PT, R8, 0x2, PT ;  /* 0x000000020800780c */ /* 0x000fc80003f26070 */
[----:B------:R-:W-:Y:S01]  /*0650*/  SEL R19, R19, 0x2, P1 ;  /* 0x0000000213137807 */ /* 0x000fe20000800000 */
[----:B------:R0:W3:Y:S01]  /*0660*/  @!UP1 SYNCS.EXCH.64 URZ, [UR6+0xa8], UR4 ;  /* 0x0000a804063f95b2 */ /* 0x0000e20008000100 */
[----:B------:R-:W-:Y:S01]  /*0670*/  NOP ;  /* 0x0000000000007918 */ /* 0x000fe20000000000 */
[----:B---34-:R-:W-:Y:S06]  /*0680*/  BAR.SYNC.DEFER_BLOCKING 0x0 ;  /* 0x0000000000007b1d */ /* 0x018fec0000010000 */
[----:B------:R-:W-:Y:S05]  /*0690*/  @!P2 BRA `(.L_x_4) ;  /* 0x0000009c000ca947 */ /* 0x000fea0003800000 */
[----:B------:R-:W-:-:S13]  /*06a0*/  ISETP.GT.U32.AND P0, PT, R8, 0x1, PT ;  /* 0x000000010800780c */ /* 0x000fda0003f04070 */
[----:B0-----:R-:W-:Y:S05]  /*06b0*/  @P0 EXIT ;  /* 0x000000000000094d */ /* 0x001fea0003800000 */
[----:B------:R-:W-:Y:S01]  /*06c0*/  ULDC.64 UR4, c[0x0][0x650] ;  /* 0x0001940000047ab9 */ /* 0x000fe20000000a00 */
[----:B------:R-:W-:Y:S01]  /*06d0*/  PRMT R0, RZ, 0x7610, R0 ;  /* 0x00007610ff007816 */ /* 0x000fe20000000000 */
[----:B------:R-:W-:Y:S01]  /*06e0*/  IMAD.MOV.U32 R138, RZ, RZ, -0x1 ;  /* 0xffffffffff8a7424 */ /* 0x000fe200078e00ff */
[----:B------:R-:W-:Y:S01]  /*06f0*/  ISETP.GE.U32.AND P0, PT, R16, UR4, PT ;  /* 0x0000000410007c0c */ /* 0x000fe2000bf06070 */
[----:B------:R-:W-:Y:S02]  /*0700*/  IMAD.MOV.U32 R139, RZ, RZ, -0x1 ;  /* 0xffffffffff8b7424 */ /* 0x000fe400078e00ff */
[----:B------:R-:W-:Y:S01]  /*0710*/  IMAD.MOV.U32 R23, RZ, RZ, -0x1 ;  /* 0xffffffffff177424 */ /* 0x000fe200078e00ff */
[----:B------:R-:W-:-:S13]  /*0720*/  ISETP.GE.U32.AND.EX P0, PT, R17, UR5, PT, P0 ;  /* 0x0000000511007c0c */ /* 0x000fda000bf06100 */
[----:B------:R-:W-:Y:S05]  /*0730*/  @P0 BRA `(.L_x_5) ;  /* 0x0000000400540947 */ /* 0x000fea0003800000 */
[----:B------:R-:W0:Y:S01]  /*0740*/  LDC.64 R14, c[0x0][0x628] ;  /* 0x00018a00ff0e7b82 */ /* 0x000e220000000a00 */
[----:B------:R-:W-:Y:S02]  /*0750*/  IMAD.MOV.U32 R6, RZ, RZ, R16 ;  /* 0x000000ffff067224 */ /* 0x000fe400078e0010 */
[----:B------:R-:W-:-:S05]  /*0760*/  IMAD.MOV.U32 R7, RZ, RZ, R17 ;  /* 0x000000ffff077224 */ /* 0x000fca00078e0011 */
[----:B------:R-:W1:Y:S08]  /*0770*/  LDC R0, c[0x0][0x630] ;  /* 0x00018c00ff007b82 */ /* 0x000e700000000800 */
[----:B------:R-:W2:Y:S01]  /*0780*/  LDC.64 R20, c[0x0][0x620] ;  /* 0x00018800ff147b82 */ /* 0x000ea20000000a00 */
[----:B0-----:R-:W-:-:S04]  /*0790*/  ISETP.NE.U32.AND P0, PT, R14, RZ, PT ;  /* 0x000000ff0e00720c */ /* 0x001fc80003f05070 */
[----:B------:R-:W-:-:S13]  /*07a0*/  ISETP.NE.AND.EX P0, PT, R15, RZ, PT, P0 ;  /* 0x000000ff0f00720c */ /* 0x000fda0003f05300 */
[----:B-12---:R-:W-:Y:S05]  /*07b0*/  @!P0 BRA `(.L_x_6) ;  /* 0x0000000000288947 */ /* 0x006fea0003800000 */
[----:B------:R-:W0:Y:S02]  /*07c0*/  LDC R11, c[0x0][0x634] ;  /* 0x00018d00ff0b7b82 */ /* 0x000e240000000800 */
[----:B0-----:R-:W-:-:S05]  /*07d0*/  IADD3 R11, P0, R16, R11, RZ ;  /* 0x0000000b100b7210 */ /* 0x001fca0007f1e0ff */
[----:B------:R-:W-:-:S04]  /*07e0*/  IMAD.X R13, RZ, RZ, R17, P0 ;  /* 0x000000ffff0d7224 */ /* 0x000fc800000e0611 */
[----:B------:R-:W-:-:S04]  /*07f0*/  IMAD.WIDE.U32 R6, R13, R14, RZ ;  /* 0x0000000e0d067225 */ /* 0x000fc800078e00ff */
[----:B------:R-:W-:-:S04]  /*0800*/  IMAD.WIDE.U32 R8, P0, R11, R15, R6 ;  /* 0x0000000f0b087225 */ /* 0x000fc80007800006 */
[----:B------:R-:W-:-:S04]  /*0810*/  IMAD.WIDE.U32 R6, R11, R14, RZ ;  /* 0x0000000e0b067225 */ /* 0x000fc800078e00ff */
[----:B------:R-:W-:Y:S01]  /*0820*/  IMAD.X R11, RZ, RZ, RZ, P0 ;  /* 0x000000ffff0b7224 */ /* 0x000fe200000e06ff */
[----:B------:R-:W-:Y:S01]  /*0830*/  IADD3 RZ, P0, R7, R8, RZ ;  /* 0x0000000807ff7210 */ /* 0x000fe20007f1e0ff */
[----:B------:R-:W-:-:S04]  /*0840*/  IMAD.MOV.U32 R10, RZ, RZ, R9 ;  /* 0x000000ffff0a7224 */ /* 0x000fc800078e0009 */
[----:B------:R-:W-:-:S08]  /*0850*/  IMAD.WIDE.U32.X R6, R13, R15, R10, P0 ;  /* 0x0000000f0d067225 */ /* 0x000fd000000e040a */
.L_x_6:
[-CC-:B------:R-:W-:Y:S01]  /*0860*/  SHF.R.U64 R23, R6, R0.reuse, R7.reuse ;  /* 0x0000000006177219 */ /* 0x180fe20000001207 */
[----:B------:R-:W0:Y:S01]  /*0870*/  LDC R10, c[0x0][0x618] ;  /* 0x00018600ff0a7b82 */ /* 0x000e220000000800 */
[----:B------:R-:W-:Y:S01]  /*0880*/  SHF.R.U32.HI R5, RZ, R0, R7 ;  /* 0x00000000ff057219 */ /* 0x000fe20000011607 */
[----:B------:R-:W-:Y:S01]  /*0890*/  ULDC UR4, c[0x0][0x150] ;  /* 0x0000540000047ab9 */ /* 0x000fe20000000800 */
[----:B------:R-:W-:Y:S02]  /*08a0*/  IADD3 R9, P0, RZ, -R23, RZ ;  /* 0x80000017ff097210 */ /* 0x000fe40007f1e0ff */
[----:B------:R-:W-:-:S03]  /*08b0*/  I2FP.F32.U32 R0, R4 ;  /* 0x0000000400007245 */ /* 0x000fc60000201000 */
[----:B------:R-:W1:Y:S01]  /*08c0*/  LDC.64 R28, c[0x0][0x640] ;  /* 0x00019000ff1c7b82 */ /* 0x000e620000000a00 */
[----:B------:R-:W-:Y:S02]  /*08d0*/  IMAD.X R11, RZ, RZ, ~R5, P0 ;  /* 0x000000ffff0b7224 */ /* 0x000fe400000e0e05 */
[----:B------:R-:W-:Y:S01]  /*08e0*/  FMUL R0, R0, UR4 ;  /* 0x0000000400007c20 */ /* 0x000fe20008400000 */
[----:B------:R-:W-:Y:S01]  /*08f0*/  IMAD.WIDE.U32 R6, R9, R20, R16 ;  /* 0x0000001409067225 */ /* 0x000fe200078e0010 */
[----:B------:R-:W-:-:S03]  /*0900*/  ULDC UR4, c[0x0][0x154] ;  /* 0x0000550000047ab9 */ /* 0x000fc60000000800 */
[----:B------:R-:W-:Y:S01]  /*0910*/  IMAD R8, R11, R20, RZ ;  /* 0x000000140b087224 */ /* 0x000fe200078e02ff */
[----:B------:R-:W2:Y:S01]  /*0920*/  LDC R5, c[0x0][0x144] ;  /* 0x00005100ff057b82 */ /* 0x000ea20000000800 */
[----:B------:R-:W3:Y:S02]  /*0930*/  F2I.U32.TRUNC.NTZ R0, R0 ;  /* 0x0000000000007305 */ /* 0x000ee4000020f000 */
[----:B------:R-:W-:-:S04]  /*0940*/  IMAD R9, R9, R21, R8 ;  /* 0x0000001509097224 */ /* 0x000fc800078e0208 */
[----:B------:R-:W-:Y:S01]  /*0950*/  IMAD.IADD R7, R7, 0x1, R9 ;  /* 0x0000000107077824 */ /* 0x000fe200078e0209 */
[----:B------:R-:W4:Y:S01]  /*0960*/  LDC R12, c[0x0][0x608] ;  /* 0x00018200ff0c7b82 */ /* 0x000f220000000800 */
[----:B------:R-:W-:-:S03]  /*0970*/  IMAD.MOV.U32 R9, RZ, RZ, -0x1 ;  /* 0xffffffffff097424 */ /* 0x000fc600078e00ff */
[-CC-:B0-----:R-:W-:Y:S02]  /*0980*/  SHF.R.U64 R20, R6, R10.reuse, R7.reuse ;  /* 0x0000000a06147219 */ /* 0x181fe40000001207 */
[----:B------:R-:W-:Y:S02]  /*0990*/  I2FP.F32.U32 R6, R3 ;  /* 0x0000000300067245 */ /* 0x000fe40000201000 */
[----:B------:R-:W0:Y:S01]  /*09a0*/  LDC R26, c[0x0][0x658] ;  /* 0x00019600ff1a7b82 */ /* 0x000e220000000800 */
[----:B-1----:R-:W-:Y:S01]  /*09b0*/  ISETP.NE.U32.AND P0, PT, R28, RZ, PT ;  /* 0x000000ff1c00720c */ /* 0x002fe20003f05070 */
[----:B---3--:R-:W-:Y:S01]  /*09c0*/  IMAD.MOV R8, RZ, RZ, -R0 ;  /* 0x000000ffff087224 */ /* 0x008fe200078e0a00 */
[----:B------:R-:W-:Y:S01]  /*09d0*/  SHF.R.U32.HI R7, RZ, R10, R7 ;  /* 0x0000000aff077219 */ /* 0x000fe20000011607 */
[----:B------:R-:W-:Y:S01]  /*09e0*/  FMUL R6, R6, UR4 ;  /* 0x0000000406067c20 */ /* 0x000fe20008400000 */
[----:B------:R-:W-:-:S03]  /*09f0*/  ISETP.NE.AND.EX P0, PT, R29, RZ, PT, P0 ;  /* 0x000000ff1d00720c */ /* 0x000fc60003f05300 */
[----:B------:R-:W1:Y:S01]  /*0a00*/  LDC R14, c[0x0][0x148] ;  /* 0x00005200ff0e7b82 */ /* 0x000e620000000800 */
[----:B--2---:R-:W-:-:S07]  /*0a10*/  IMAD R0, R5, R8, R4 ;  /* 0x0000000805007224 */ /* 0x004fce00078e0204 */
[----:B------:R-:W2:Y:S01]  /*0a20*/  LDC R24, c[0x0][0x600] ;  /* 0x00018000ff187b82 */ /* 0x000ea20000000800 */
[-CC-:B----4-:R-:W-:Y:S02]  /*0a30*/  SHF.R.U64 R30, R20, R12.reuse, R7.reuse ;  /* 0x0000000c141e7219 */ /* 0x190fe40000001207 */
[----:B------:R-:W-:Y:S01]  /*0a40*/  SHF.R.U32.HI R5, RZ, R12, R7 ;  /* 0x0000000cff057219 */ /* 0x000fe20000011607 */
[----:B------:R-:W-:Y:S01]  /*0a50*/  IMAD.MOV.U32 R7, RZ, RZ, 0x1 ;  /* 0x00000001ff077424 */ /* 0x000fe200078e00ff */
[----:B------:R3:W4:Y:S03]  /*0a60*/  F2I.U32.TRUNC.NTZ R12, R6 ;  /* 0x00000006000c7305 */ /* 0x000726000020f000 */
[----:B------:R-:W1:Y:S01]  /*0a70*/  LDC R15, c[0x0][0x648] ;  /* 0x00019200ff0f7b82 */ /* 0x000e620000000800 */
[-C--:B0-----:R-:W-:Y:S02]  /*0a80*/  SHF.L.U32 R4, R9, R26.reuse, RZ ;  /* 0x0000001a09047219 */ /* 0x081fe400000006ff */
[----:B------:R-:W-:-:S02]  /*0a90*/  SHF.R.U64 R32, R30, R26, R5 ;  /* 0x0000001a1e207219 */ /* 0x000fc40000001205 */
[----:B------:R-:W-:Y:S02]  /*0aa0*/  LOP3.LUT R11, RZ, R4, RZ, 0x33, !PT ;  /* 0x00000004ff0b7212 */ /* 0x000fe400078e33ff */
[-C--:B------:R-:W-:Y:S01]  /*0ab0*/  SHF.R.U32.HI R5, RZ, R26.reuse, R5 ;  /* 0x0000001aff057219 */ /* 0x080fe20000011605 */
[----:B------:R-:W0:Y:S01]  /*0ac0*/  LDC R21, c[0x0][0x638] ;  /* 0x00018e00ff157b82 */ /* 0x000e220000000800 */
[----:B------:R-:W-:Y:S01]  /*0ad0*/  SHF.L.U32 R10, R7, R26, RZ ;  /* 0x0000001a070a7219 */ /* 0x000fe200000006ff */
[----:B------:R-:W-:-:S06]  /*0ae0*/  IMAD.MOV.U32 R4, RZ, RZ, R32 ;  /* 0x000000ffff047224 */ /* 0x000fcc00078e0020 */
[----:B------:R-:W0:Y:S01]  /*0af0*/  LDC R138, c[0x0][0x610] ;  /* 0x00018400ff8a7b82 */ /* 0x000e220000000800 */
[----:B---34-:R-:W-:Y:S05]  /*0b00*/  @!P0 BRA `(.L_x_7) ;  /* 0x0000000000288947 */ /* 0x018fea0003800000 */
[----:B------:R-:W3:Y:S02]  /*0b10*/  LDC R9, c[0x0][0x64c] ;  /* 0x00019300ff097b82 */ /* 0x000ee40000000800 */
[----:B---3--:R-:W-:-:S05]  /*0b20*/  IADD3 R9, P0, R32, R9, RZ ;  /* 0x0000000920097210 */ /* 0x008fca0007f1e0ff */
        /* <DEDUP_REMOVED lines=8> */
.L_x_7:
[----:B-1----:R-:W-:Y:S01]  /*0bb0*/  SHF.R.U64 R4, R4, R15, R5 ;  /* 0x0000000f04047219 */ /* 0x002fe20000001205 */
[----:B--2---:R-:W-:Y:S01]  /*0bc0*/  VIADD R5, R24, 0xffffffff ;  /* 0xffffffff18057836 */ /* 0x004fe20000000000 */
[----:B------:R-:W-:Y:S01]  /*0bd0*/  LOP3.LUT R11, R30, R11, RZ, 0xc0, !PT ;  /* 0x0000000b1e0b7212 */ /* 0x000fe200078ec0ff */
[----:B------:R-:W-:Y:S02]  /*0be0*/  IMAD.MOV R12, RZ, RZ, -R12 ;  /* 0x000000ffff0c7224 */ /* 0x000fe400078e0a0c */
[----:B------:R-:W-:Y:S01]  /*0bf0*/  IMAD.MOV R6, RZ, RZ, -R4 ;  /* 0x000000ffff067224 */ /* 0x000fe200078e0a04 */
[----:B------:R-:W-:Y:S01]  /*0c00*/  LOP3.LUT R5, R20, R5, RZ, 0xc0, !PT ;  /* 0x0000000514057212 */ /* 0x000fe200078ec0ff */
[----:B------:R-:W-:Y:S02]  /*0c10*/  @P3 IMAD R0, R14, R12, R3 ;  /* 0x0000000c0e003224 */ /* 0x000fe400078e0203 */
[----:B------:R-:W-:Y:S02]  /*0c20*/  IMAD R11, R10, R4, R11 ;  /* 0x000000040a0b7224 */ /* 0x000fe400078e020b */
[----:B0-----:R-:W-:-:S02]  /*0c30*/  IMAD R3, R6, R21, R32 ;  /* 0x0000001506037224 */ /* 0x001fc400078e0220 */
[----:B------:R-:W-:Y:S02]  /*0c40*/  IMAD R138, R11, R138, R0 ;  /* 0x0000008a0b8a7224 */ /* 0x000fe400078e0200 */
[----:B------:R-:W-:Y:S02]  /*0c50*/  IMAD R3, R3, R24, R5 ;  /* 0x0000001803037224 */ /* 0x000fe400078e0205 */
[----:B------:R-:W-:-:S03]  /*0c60*/  IMAD.MOV.U32 R0, RZ, RZ, 0x1 ;  /* 0x00000001ff007424 */ /* 0x000fc600078e00ff */
[----:B------:R-:W-:Y:S02]  /*0c70*/  SEL R139, R3, R138, !P3 ;  /* 0x0000008a038b7207 */ /* 0x000fe40005800000 */
[----:B------:R-:W-:-:S07]  /*0c80*/  SEL R138, R138, R3, !P3 ;  /* 0x000000038a8a7207 */ /* 0x000fce0005800000 */
.L_x_5:
[----:B------:R-:W-:-:S08]  /*0c90*/  NOP ;  /* 0x0000000000007918 */ /* 0x000fd00000000000 */
[----:B------:R-:W0:Y:S02]  /*0ca0*/  USETMAXREG.TRY_ALLOC.CTAPOOL UP0, 0xe8 ;  /* 0x000000e8000079c8 */ /* 0x000e240008000600 */
[----:B0-----:R-:W-:-:S13]  /*0cb0*/  PLOP3.LUT P0, PT, PT, PT, UP0, 0x80, 0x0 ;  /* 0x000000000000781c */ /* 0x001fda0003f0f008 */
[----:B------:R-:W-:Y:S05]  /*0cc0*/  @!P0 BRA `(.L_x_5) ;  /* 0xfffffffc00f08947 */ /* 0x000fea000383ffff */
[----:B------:R-:W-:Y:S01]  /*0cd0*/  ULDC.64 UR4, c[0x0][0x598] ;  /* 0x0001660000047ab9 */ /* 0x000fe20000000a00 */
[----:B------:R-:W-:Y:S01]  /*0ce0*/  ULDC.64 UR40, c[0x0][0x208] ;  /* 0x0000820000287ab9 */ /* 0x000fe20000000a00 */
[----:B------:R-:W-:-:S04]  /*0cf0*/  ISETP.NE.U32.AND P0, PT, RZ, UR4, PT ;  /* 0x00000004ff007c0c */ /* 0x000fc8000bf05070 */
[----:B------:R-:W-:-:S13]  /*0d00*/  ISETP.NE.AND.EX P0, PT, RZ, UR5, PT, P0 ;  /* 0x00000005ff007c0c */ /* 0x000fda000bf05300 */
[----:B------:R-:W-:Y:S05]  /*0d10*/  @!P0 BRA `(.L_x_8) ;  /* 0x00000000001c8947 */ /* 0x000fea0003800000 */
[----:B------:R-:W0:Y:S02]  /*0d20*/  LDC.64 R4, c[0x0][0x598] ;  /* 0x00016600ff047b82 */ /* 0x000e240000000a00 */
[----:B0-----:R-:W2:Y:S02]  /*0d30*/  LDG.E.64 R4, desc[UR40][R4.64] ;  /* 0x0000002804047981 */ /* 0x001ea4000c1e1b00 */
[----:B--2---:R-:W-:-:S04]  /*0d40*/  ISETP.NE.U32.AND P0, PT, R4, RZ, PT ;  /* 0x000000ff0400720c */ /* 0x004fc80003f05070 */
[----:B------:R-:W-:-:S13]  /*0d50*/  ISETP.NE.AND.EX P0, PT, R5, RZ, PT, P0 ;  /* 0x000000ff0500720c */ /* 0x000fda0003f05300 */
[----:B------:R-:W-:Y:S05]  /*0d60*/  @!P0 BRA `(.L_x_8) ;  /* 0x0000000000088947 */ /* 0x000fea0003800000 */
[----:B------:R0:W5:Y:S01]  /*0d70*/  LD.E R136, desc[UR40][R4.64] ;  /* 0x0000002804887980 */ /* 0x000162000c101900 */
[----:B------:R-:W-:Y:S05]  /*0d80*/  BRA `(.L_x_9) ;  /* 0x0000000000247947 */ /* 0x000fea0003800000 */
.L_x_8:
[----:B------:R-:W-:Y:S02]  /*0d90*/  ULDC.64 UR4, c[0x0][0x588] ;  /* 0x0001620000047ab9 */ /* 0x000fe40000000a00 */
[----:B------:R-:W-:-:S04]  /*0da0*/  ISETP.NE.U32.AND P0, PT, RZ, UR4, PT ;  /* 0x00000004ff007c0c */ /* 0x000fc8000bf05070 */
[----:B------:R-:W-:-:S13]  /*0db0*/  ISETP.NE.AND.EX P0, PT, RZ, UR5, PT, P0 ;  /* 0x00000005ff007c0c */ /* 0x000fda000bf05300 */
[----:B------:R-:W-:Y:S05]  /*0dc0*/  @!P0 BRA `(.L_x_10) ;  /* 0x00000000000c8947 */ /* 0x000fea0003800000 */
[----:B------:R-:W0:Y:S02]  /*0dd0*/  LDC.64 R136, c[0x0][0x588] ;  /* 0x00016200ff887b82 */ /* 0x000e240000000a00 */
[----:B0-----:R1:W5:Y:S01]  /*0de0*/  LDG.E R136, desc[UR40][R136.64] ;  /* 0x0000002888887981 */ /* 0x001362000c1e1900 */
[----:B------:R-:W-:Y:S05]  /*0df0*/  BRA `(.L_x_9) ;  /* 0x0000000000087947 */ /* 0x000fea0003800000 */
.L_x_10:
[----:B------:R-:W-:Y:S02]  /*0e00*/  ULDC UR4, c[0x0][0x580] ;  /* 0x0001600000047ab9 */ /* 0x000fe40000000800 */
[----:B------:R-:W-:-:S07]  /*0e10*/  IMAD.U32 R136, RZ, RZ, UR4 ;  /* 0x00000004ff887e24 */ /* 0x000fce000f8e00ff */
.L_x_9:
[----:B------:R-:W-:Y:S02]  /*0e20*/  ULDC.64 UR4, c[0x0][0x5a0] ;  /* 0x0001680000047ab9 */ /* 0x000fe40000000a00 */
[----:B------:R-:W-:-:S04]  /*0e30*/  ISETP.NE.U32.AND P0, PT, RZ, UR4, PT ;  /* 0x00000004ff007c0c */ /* 0x000fc8000bf05070 */
[----:B------:R-:W-:-:S13]  /*0e40*/  ISETP.NE.AND.EX P0, PT, RZ, UR5, PT, P0 ;  /* 0x00000005ff007c0c */ /* 0x000fda000bf05300 */
[----:B------:R-:W-:Y:S05]  /*0e50*/  @!P0 BRA `(.L_x_11) ;  /* 0x00000000001c8947 */ /* 0x000fea0003800000 */
[----:B0-----:R-:W0:Y:S02]  /*0e60*/  LDC.64 R4, c[0x0][0x5a0] ;  /* 0x00016800ff047b82 */ /* 0x001e240000000a00 */
[----:B0-----:R-:W2:Y:S02]  /*0e70*/  LDG.E.64 R4, desc[UR40][R4.64] ;  /* 0x0000002804047981 */ /* 0x001ea4000c1e1b00 */
[----:B--2---:R-:W-:-:S04]  /*0e80*/  ISETP.NE.U32.AND P0, PT, R4, RZ, PT ;  /* 0x000000ff0400720c */ /* 0x004fc80003f05070 */
[----:B------:R-:W-:-:S13]  /*0e90*/  ISETP.NE.AND.EX P0, PT, R5, RZ, PT, P0 ;  /* 0x000000ff0500720c */ /* 0x000fda0003f05300 */
[----:B------:R-:W-:Y:S05]  /*0ea0*/  @!P0 BRA `(.L_x_11) ;  /* 0x0000000000088947 */ /* 0x000fea0003800000 */
[----:B-1----:R0:W5:Y:S01]  /*0eb0*/  LD.E R137, desc[UR40][R4.64] ;  /* 0x0000002804897980 */ /* 0x002162000c101900 */
[----:B------:R-:W-:Y:S05]  /*0ec0*/  BRA `(.L_x_12) ;  /* 0x0000000000247947 */ /* 0x000fea0003800000 */
.L_x_11:
[----:B------:R-:W-:Y:S02]  /*0ed0*/  ULDC.64 UR4, c[0x0][0x590] ;  /* 0x0001640000047ab9 */ /* 0x000fe40000000a00 */
[----:B------:R-:W-:-:S04]  /*0ee0*/  ISETP.NE.U32.AND P0, PT, RZ, UR4, PT ;  /* 0x00000004ff007c0c */ /* 0x000fc8000bf05070 */
[----:B------:R-:W-:-:S13]  /*0ef0*/  ISETP.NE.AND.EX P0, PT, RZ, UR5, PT, P0 ;  /* 0x00000005ff007c0c */ /* 0x000fda000bf05300 */
[----:B------:R-:W-:Y:S05]  /*0f00*/  @!P0 BRA `(.L_x_13) ;  /* 0x00000000000c8947 */ /* 0x000fea0003800000 */
[----:B0-----:R-:W1:Y:S02]  /*0f10*/  LDC.64 R4, c[0x0][0x590] ;  /* 0x00016400ff047b82 */ /* 0x001e640000000a00 */
[----:B-1----:R1:W5:Y:S01]  /*0f20*/  LDG.E R137, desc[UR40][R4.64] ;  /* 0x0000002804897981 */ /* 0x002362000c1e1900 */
[----:B------:R-:W-:Y:S05]  /*0f30*/  BRA `(.L_x_12) ;  /* 0x0000000000087947 */ /* 0x000fea0003800000 */
.L_x_13:
[----:B------:R-:W-:Y:S02]  /*0f40*/  ULDC UR4, c[0x0][0x584] ;  /* 0x0001610000047ab9 */ /* 0x000fe40000000800 */
[----:B-1----:R-:W-:-:S07]  /*0f50*/  IMAD.U32 R137, RZ, RZ, UR4 ;  /* 0x00000004ff897e24 */ /* 0x002fce000f8e00ff */
.L_x_12:
[----:B------:R-:W-:-:S13]  /*0f60*/  LOP3.LUT P0, RZ, R0, 0xff, RZ, 0xc0, !PT ;  /* 0x000000ff00ff7812 */ /* 0x000fda000780c0ff */
[----:B------:R-:W-:Y:S05]  /*0f70*/  @!P0 EXIT ;  /* 0x000000000000894d */ /* 0x000fea0003800000 */
[----:B------:R-:W-:Y:S01]  /*0f80*/  ULDC UR4, c[0x0][0x28c] ;  /* 0x0000a30000047ab9 */ /* 0x000fe20000000800 */
[----:B------:R-:W-:Y:S01]  /*0f90*/  LOP3.LUT R148, R19, 0x1, RZ, 0xfc, !PT ;  /* 0x0000000113947812 */ /* 0x000fe200078efcff */
[----:B------:R-:W-:Y:S01]  /*0fa0*/  UIADD3 UR4, UR4, 0x1f, URZ ;  /* 0x0000001f04047890 */ /* 0x000fe2000fffe03f */
[----:B------:R-:W-:Y:S01]  /*0fb0*/  UMOV UR36, URZ ;  /* 0x0000003f00247c82 */ /* 0x000fe20008000000 */
[----:B------:R-:W-:Y:S02]  /*0fc0*/  UMOV UR37, URZ ;  /* 0x0000003f00257c82 */ /* 0x000fe40008000000 */
[----:B------:R-:W-:-:S04]  /*0fd0*/  USHF.R.S32.HI UR5, URZ, 0x1f, UR4 ;  /* 0x0000001f3f057899 */ /* 0x000fc80008011404 */
[----:B------:R-:W-:-:S04]  /*0fe0*/  ULEA.HI UR5, UR5, UR4, URZ, 0x5 ;  /* 0x0000000405057291 */ /* 0x000fc8000f8f283f */
[----:B------:R-:W-:-:S12]  /*0ff0*/  USHF.R.S32.HI UR38, URZ, 0x5, UR5 ;  /* 0x000000053f267899 */ /* 0x000fd80008011405 */
.L_x_253:
[----:B------:R-:W-:Y:S01]  /*1000*/  LOP3.LUT R0, R18, 0x80, RZ, 0xc0, !PT ;  /* 0x0000008012007812 */ /* 0x000fe200078ec0ff */
[----:B------:R-:W2:Y:S01]  /*1010*/  S2UR UR6, SR_CgaCtaId ;  /* 0x00000000000679c3 */ /* 0x000ea20000008800 */
[----:B------:R-:W-:Y:S02]  /*1020*/  UMOV UR39, 0x400 ;  /* 0x0000040000277882 */ /* 0x000fe40000000000 */
[----:B------:R-:W-:-:S06]  /*1030*/  SHF.R.U32.HI R0, RZ, 0x7, R0 ;  /* 0x00000007ff007819 */ /* 0x000fcc0000011600 */
[----:B---3--:R-:W3:Y:S01]  /*1040*/  SHFL.IDX PT, R0, R0, RZ, 0x1f ;  /* 0x00001fff00007589 */ /* 0x008ee200000e0000 */
[----:B--2---:R-:W-:Y:S01]  /*1050*/  ULEA UR39, UR6, UR39, 0x18 ;  /* 0x0000002706277291 */ /* 0x004fe2000f8ec03f */
[----:B---3--:R-:W-:-:S13]  /*1060*/  R2UR UR4, R0 ;  /* 0x00000000000472ca */ /* 0x008fda00000e0000 */
[----:B------:R-:W-:-:S04]  /*1070*/  ULEA.HI UR5, UR4, UR4, URZ, 0x1 ;  /* 0x0000000404057291 */ /* 0x000fc8000f8f083f */
[----:B------:R-:W-:-:S04]  /*1080*/  ULOP3.LUT UR5, UR5, 0xffffe, URZ, 0xc0, !UPT ;  /* 0x000ffffe05057892 */ /* 0x000fc8000f8ec03f */
[----:B------:R-:W-:-:S03]  /*1090*/  UIADD3 UR5, UR4, -UR5, URZ ;  /* 0x8000000504057290 */ /* 0x000fc6000fffe03f */
[----:B------:R-:W-:Y:S01]  /*10a0*/  ULDC UR4, c[0x0][0x28c] ;  /* 0x0000a30000047ab9 */ /* 0x000fe20000000800 */
[----:B------:R-:W-:Y:S01]  /*10b0*/  ULEA UR5, UR5, UR39, 0xc ;  /* 0x0000002705057291 */ /* 0x000fe2000f8e603f */
[----:B------:R-:W-:-:S03]  /*10c0*/  ISETP.LT.AND P0, PT, RZ, UR4, PT ;  /* 0x00000004ff007c0c */ /* 0x000fc6000bf01270 */
[----:B------:R-:W-:-:S04]  /*10d0*/  UIADD3 UR5, UR5, 0x180, URZ ;  /* 0x0000018005057890 */ /* 0x000fc8000fffe03f */
[----:B------:R-:W-:-:S04]  /*10e0*/  USHF.R.U32.HI UR5, URZ, 0x4, UR5 ;  /* 0x000000043f057899 */ /* 0x000fc80008011605 */
[----:B------:R-:W-:Y:S02]  /*10f0*/  ULOP3.LUT UR42, UR5, 0x3fff, URZ, 0xc0, !UPT ;  /* 0x00003fff052a7892 */ /* 0x000fe4000f8ec03f */
[----:B01--45:R-:W-:Y:S10]  /*1100*/  @P0 BRA `(.L_x_14) ;  /* 0x0000000000400947 */ /* 0x033ff40003800000 */
[----:B------:R-:W-:Y:S01]  /*1110*/  MOV R0, 0x0 ;  /* 0x0000000000007802 */ /* 0x000fe20000000f00 */
[----:B------:R-:W-:Y:S01]  /*1120*/  ULDC.64 UR4, c[0x4][0x68] ;  /* 0x01001a0000047ab9 */ /* 0x000fe20000000a00 */
[----:B------:R-:W-:Y:S01]  /*1130*/  ULDC.64 UR6, c[0x4][0x8] ;  /* 0x0100020000067ab9 */ /* 0x000fe20000000a00 */
[----:B01----:R-:W-:Y:S01]  /*1140*/  IMAD.U32 R4, RZ, RZ, UR4 ;  /* 0x00000004ff047e24 */ /* 0x003fe2000f8e00ff */
[----:B------:R0:W1:Y:S01]  /*1150*/  LDC.64 R14, c[0x4][R0] ;  /* 0x01000000000e7b82 */ /* 0x0000620000000a00 */
[----:B------:R-:W-:Y:S01]  /*1160*/  IMAD.U32 R5, RZ, RZ, UR5 ;  /* 0x00000005ff057e24 */ /* 0x000fe2000f8e00ff */
[----:B------:R-:W-:Y:S01]  /*1170*/  ULDC.64 UR4, c[0x4][0x70] ;  /* 0x01001c0000047ab9 */ /* 0x000fe20000000a00 */
[----:B------:R-:W-:Y:S02]  /*1180*/  IMAD.U32 R10, RZ, RZ, UR6 ;  /* 0x00000006ff0a7e24 */ /* 0x000fe4000f8e00ff */
[----:B------:R-:W-:Y:S02]  /*1190*/  IMAD.U32 R6, RZ, RZ, UR4 ;  /* 0x00000004ff067e24 */ /* 0x000fe4000f8e00ff */
[----:B------:R-:W-:-:S02]  /*11a0*/  IMAD.U32 R7, RZ, RZ, UR5 ;  /* 0x00000005ff077e24 */ /* 0x000fc4000f8e00ff */
[----:B------:R-:W-:Y:S02]  /*11b0*/  IMAD.U32 R11, RZ, RZ, UR7 ;  /* 0x00000007ff0b7e24 */ /* 0x000fe4000f8e00ff */
[----:B------:R-:W-:Y:S02]  /*11c0*/  IMAD.MOV.U32 R8, RZ, RZ, 0x1e1 ;  /* 0x000001e1ff087424 */ /* 0x000fe400078e00ff */
[----:B------:R-:W-:Y:S02]  /*11d0*/  IMAD.MOV.U32 R12, RZ, RZ, 0x1 ;  /* 0x00000001ff0c7424 */ /* 0x000fe400078e00ff */
[----:B0-----:R-:W-:-:S07]  /*11e0*/  IMAD.MOV.U32 R13, RZ, RZ, RZ ;  /* 0x000000ffff0d7224 */ /* 0x001fce00078e00ff */
[----:B------:R-:W-:-:S07]  /*11f0*/  LEPC R20, `(.L_x_14) ;  /* 0x000000001014794e */ /* 0x000fce0000000000 */
[----:B-1---5:R-:W-:Y:S05]  /*1200*/  CALL.ABS.NOINC R14 ;  /* 0x000000000e007343 */ /* 0x022fea0003c00000 */
.L_x_14:
[----:B------:R-:W-:-:S13]  /*1210*/  ISETP.NE.AND P0, PT, R148, 0x3, PT ;  /* 0x000000039400780c */ /* 0x000fda0003f05270 */
[----:B------:R-:W-:Y:S05]  /*1220*/  @!P0 BRA `(.L_x_15) ;  /* 0x0000000000048947 */ /* 0x000fea0003800000 */
[----:B------:R-:W-:Y:S01]  /*1230*/  BPT.TRAP 0x1 ;  /* 0x000000040000795c */ /* 0x000fe20000300000 */
.L_x_15:
[----:B------:R-:W-:Y:S02]  /*1240*/  IMAD.U32 R3, RZ, RZ, UR37 ;  /* 0x00000025ff037e24 */ /* 0x000fe4000f8e00ff */
[----:B------:R-:W-:-:S03]  /*1250*/  IMAD.U32 R0, RZ, RZ, UR36 ;  /* 0x00000024ff007e24 */ /* 0x000fc6000f8e00ff */
[----:B------:R-:W-:Y:S02]  /*1260*/  LEA R3, R3, UR39, 0x3 ;  /* 0x0000002703037c11 */ /* 0x000fe4000f8e18ff */
[----:B------:R-:W-:-:S04]  /*1270*/  SHF.L.U32 R0, R0, 0x1f, RZ ;  /* 0x0000001f00007819 */ /* 0x000fc800000006ff */
[----:B------:R2:W3:Y:S01]  /*1280*/  SYNCS.PHASECHK.TRANS64.TRYWAIT P1, [R3+URZ], R0 ;  /* 0x00000000030075a7 */ /* 0x0004e2000802017f */
[----:B------:R-:W-:Y:S05]  /*1290*/  @!P0 BRA `(.L_x_16) ;  /* 0x0000000000048947 */ /* 0x000fea0003800000 */
[----:B------:R-:W-:Y:S01]  /*12a0*/  BPT.TRAP 0x1 ;  /* 0x000000040000795c */ /* 0x000fe20000300000 */
.L_x_16:
[----:B---3--:R-:W-:Y:S05]  /*12b0*/  @P1 BRA `(.L_x_17) ;  /* 0x0000000000081947 */ /* 0x008fea0003800000 */
[----:B------:R-:W3:Y:S02]  /*12c0*/  SYNCS.PHASECHK.TRANS64.TRYWAIT P1, [R3+URZ], R0 ;  /* 0x00000000030075a7 */ /* 0x000ee4000802017f */
[----:B---3--:R-:W-:Y:S05]  /*12d0*/  @!P1 BRA `(.L_x_18) ;  /* 0x000000a8003c9947 */ /* 0x008fea0003800000 */
.L_x_17:
[----:B------:R-:W-:-:S04]  /*12e0*/  UISETP.LT.AND UP0, UPT, UR38, 0x1, UPT ;  /* 0x000000012600788c */ /* 0x000fc8000bf01270 */
[----:B------:R-:W-:-:S06]  /*12f0*/  USEL UR4, UR38, 0x1, UP0 ;  /* 0x0000000126047887 */ /* 0x000fcc0008000000 */
[----:B--23--:R-:W-:Y:S01]  /*1300*/  IMAD.U32 R0, RZ, RZ, UR4 ;  /* 0x00000004ff007e24 */ /* 0x00cfe2000f8e00ff */
[----:B------:R-:W-:Y:S05]  /*1310*/  WARPSYNC.ALL ;  /* 0x0000000000007948 */ /* 0x000fea0003800000 */
[----:B------:R-:W-:-:S04]  /*1320*/  IADD3 R0, -R0, UR38, RZ ;  /* 0x0000002600007c10 */ /* 0x000fc8000fffe1ff */
[----:B------:R-:W-:Y:S01]  /*1330*/  ISETP.GE.AND P1, PT, R0, 0x1, PT ;  /* 0x000000010000780c */ /* 0x000fe20003f26270 */
[----:B------:R-:W-:Y:S01]  /*1340*/  UIADD3 UR4, UR39, 0x24180, URZ ;  /* 0x0002418027047890 */ /* 0x000fe2000fffe03f */
[----:B------:R-:W-:Y:S01]  /*1350*/  WARPGROUP.ARRIVE ;  /* 0x00000000000079c5 */ /* 0x000fe20000000000 */
[----:B------:R-:W-:Y:S01]  /*1360*/  UMOV UR21, 0x80000020 ;  /* 0x8000002000157882 */ /* 0x000fe20000000000 */
[----:B------:R-:W-:Y:S01]  /*1370*/  UMOV UR23, 0x80000020 ;  /* 0x8000002000177882 */ /* 0x000fe20000000000 */
[----:B------:R-:W-:Y:S01]  /*1380*/  USHF.R.U32.HI UR4, URZ, 0x4, UR4 ;  /* 0x000000043f047899 */ /* 0x000fe20008011604 */
[----:B------:R-:W-:Y:S01]  /*1390*/  UMOV UR13, UR21 ;  /* 0x00000015000d7c82 */ /* 0x000fe20008000000 */
[----:B------:R-:W-:Y:S02]  /*13a0*/  UMOV UR15, 0x80000020 ;  /* 0x80000020000f7882 */ /* 0x000fe40000000000 */
[----:B------:R-:W-:Y:S02]  /*13b0*/  ULOP3.LUT UR5, UR4, 0x3fff, URZ, 0xc0, !UPT ;  /* 0x00003fff04057892 */ /* 0x000fe4000f8ec03f */
[----:B------:R-:W-:-:S02]  /*13c0*/  ULOP3.LUT UR4, UR42, 0x10000, URZ, 0xfc, !UPT ;  /* 0x000100002a047892 */ /* 0x000fc4000f8efc3f */
[----:B------:R-:W-:Y:S02]  /*13d0*/  ULOP3.LUT UR5, UR5, 0x10000, URZ, 0xfc, !UPT ;  /* 0x0001000005057892 */ /* 0x000fe4000f8efc3f */
[----:B------:R-:W-:Y:S02]  /*13e0*/  ULEA UR20, UR37, UR4, 0xa ;  /* 0x0000000425147291 */ /* 0x000fe4000f8e503f */
[----:B------:R-:W-:Y:S01]  /*13f0*/  UIMAD UR6, UR37, 0x1c0, UR5 ;  /* 0x000001c0250678a4 */ /* 0x000fe2000f8e0205 */
[----:B------:R-:W-:Y:S01]  /*1400*/  UMOV UR25, UR21 ;  /* 0x0000001500197c82 */ /* 0x000fe20008000000 */
[----:B------:R-:W-:Y:S02]  /*1410*/  UMOV UR27, 0x80000020 ;  /* 0x80000020001b7882 */ /* 0x000fe40000000000 */
[----:B------:R-:W-:Y:S01]  /*1420*/  UIADD3 UR14, UR6, 0x40, URZ ;  /* 0x00000040060e7890 */ /* 0x000fe2000fffe03f */
[----:B------:R-:W-:Y:S02]  /*1430*/  UMOV UR12, UR20 ;  /* 0x00000014000c7c82 */ /* 0x000fe40008000000 */
[----:B------:R-:W-:Y:S01]  /*1440*/  UMOV UR22, UR6 ;  /* 0x0000000600167c82 */ /* 0x000fe20008000000 */
[----:B------:R-:W-:Y:S01]  /*1450*/  UIADD3 UR26, UR6, 0x80, URZ ;  /* 0x00000080061a7890 */ /* 0x000fe2000fffe03f */
[----:B------:R-:W-:Y:S01]  /*1460*/  HGMMA.64x16x16.F32 R128, gdesc[UR20], RZ, !UPT, gsb0 ;  /* 0x00200000148079f0 */ /* 0x000fe2000c0008ff */
[----:B------:R-:W-:Y:S01]  /*1470*/  UMOV UR24, UR20 ;  /* 0x0000001400187c82 */ /* 0x000fe20008000000 */
[----:B------:R-:W-:Y:S01]  /*1480*/  UIADD3 UR10, UR6, 0xc0, URZ ;  /* 0x000000c0060a7890 */ /* 0x000fe2000fffe03f */
[----:B------:R-:W-:Y:S01]  /*1490*/  UMOV UR8, UR20 ;  /* 0x0000001400087c82 */ /* 0x000fe20008000000 */
[----:B------:R-:W-:Y:S01]  /*14a0*/  UMOV UR9, UR21 ;  /* 0x0000001500097c82 */ /* 0x000fe20008000000 */
[----:B------:R-:W-:Y:S01]  /*14b0*/  UMOV UR11, 0x80000020 ;  /* 0x80000020000b7882 */ /* 0x000fe20000000000 */
        /* <DEDUP_REMOVED lines=13> */
[----:B------:R-:W-:-:S02]  /*1590*/  WARPGROUP.DEPBAR.LE gsb0, 0x0 ;  /* 0x00008000000079c5 */ /* 0x000fc40000010000 */
[----:B------:R-:W-:-:S06]  /*15a0*/  WARPGROUP.ARRIVE ;  /* 0x00000000000079c5 */ /* 0x000fcc0000000000 */
[----:B------:R-:W-:Y:S01]  /*15b0*/  HGMMA.64x16x16.F32 R112, gdesc[UR12], RZ, !UPT, gsb0 ;  /* 0x002000000c7079f0 */ /* 0x000fe2000c0008ff */
[----:B------:R-:W-:Y:S01]  /*15c0*/  UIADD3 UR12, UR20, 0x2, URZ ;  /* 0x00000002140c7890 */ /* 0x000fe2000fffe03f */
[----:B------:R-:W-:Y:S02]  /*15d0*/  UMOV UR13, 0x80000020 ;  /* 0x80000020000d7882 */ /* 0x000fe40000000000 */
[----:B------:R-:W-:Y:S01]  /*15e0*/  UMOV UR21, UR13 ;  /* 0x0000000d00157c82 */ /* 0x000fe20008000000 */
[----:B------:R-:W-:Y:S02]  /*15f0*/  WARPGROUP.DEPBAR.LE gsb0, 0x0 ;  /* 0x00008000000079c5 */ /* 0x000fe40000010000 */
[----:B------:R-:W-:-:S06]  /*1600*/  WARPGROUP.ARRIVE ;  /* 0x00000000000079c5 */ /* 0x000fcc0000000000 */
[----:B------:R-:W-:Y:S03]  /*1610*/  HGMMA.64x16x16.F32 R96, gdesc[UR24], RZ, !UPT, gsb0 ;  /* 0x00200000186079f0 */ /* 0x000fe6000c0008ff */
        /* <DEDUP_REMOVED lines=11> */
[----:B------:R-:W-:Y:S01]  /*16d0*/  HGMMA.64x16x16.F32 R32, gdesc[UR32], RZ, !UPT, gsb0 ;  /* 0x00200000202079f0 */ /* 0x000fe2000c0008ff */
[----:B------:R-:W-:Y:S01]  /*16e0*/  UMOV UR32, UR7 ;  /* 0x0000000700207c82 */ /* 0x000fe20008000000 */
[----:B------:R-:W-:Y:S01]  /*16f0*/  UMOV UR33, 0x80000020 ;  /* 0x8000002000217882 */ /* 0x000fe20000000000 */
[----:B------:R-:W-:Y:S01]  /*1700*/  UMOV UR28, UR32 ;  /* 0x00000020001c7c82 */ /* 0x000fe20008000000 */
[----:B------:R-:W-:Y:S01]  /*1710*/  UMOV UR29, UR33 ;  /* 0x00000021001d7c82 */ /* 0x000fe20008000000 */
[----:B------:R-:W-:Y:S01]  /*1720*/  UMOV UR16, UR32 ;  /* 0x0000002000107c82 */ /* 0x000fe20008000000 */
[----:B------:R-:W-:Y:S01]  /*1730*/  UMOV UR17, UR33 ;  /* 0x0000002100117c82 */ /* 0x000fe20008000000 */
[----:B------:R-:W-:Y:S01]  /*1740*/  UMOV UR8, UR32 ;  /* 0x0000002000087c82 */ /* 0x000fe20008000000 */
[----:B------:R-:W-:Y:S01]  /*1750*/  UMOV UR9, UR33 ;  /* 0x0000002100097c82 */ /* 0x000fe20008000000 */
[----:B------:R-:W-:Y:S01]  /*1760*/  UMOV UR24, UR32 ;  /* 0x0000002000187c82 */ /* 0x000fe20008000000 */
[----:B------:R-:W-:Y:S01]  /*1770*/  UMOV UR25, UR33 ;  /* 0x0000002100197c82 */ /* 0x000fe20008000000 */
[----:B------:R-:W-:-:S02]  /*1780*/  WARPGROUP.DEPBAR.LE gsb0, 0x0 ;  /* 0x00008000000079c5 */ /* 0x000fc40000010000 */
[----:B------:R-:W-:-:S06]  /*1790*/  WARPGROUP.ARRIVE ;  /* 0x00000000000079c5 */ /* 0x000fcc0000000000 */
[----:B------:R-:W-:Y:S01]  /*17a0*/  HGMMA.64x16x16.F32 R24, gdesc[UR32], RZ, !UPT, gsb0 ;  /* 0x00200000201879f0 */ /* 0x000fe2000c0008ff */
[----:B------:R-:W-:Y:S01]  /*17b0*/  UMOV UR34, UR14 ;  /* 0x0000000e00227c82 */ /* 0x000fe20008000000 */
[----:B------:R-:W-:Y:S01]  /*17c0*/  UMOV UR35, UR15 ;  /* 0x0000000f00237c82 */ /* 0x000fe20008000000 */
[----:B------:R-:W-:Y:S01]  /*17d0*/  UIADD3 UR14, UR6, 0x2, URZ ;  /* 0x00000002060e7890 */ /* 0x000fe2000fffe03f */
[----:B------:R-:W-:Y:S01]  /*17e0*/  UMOV UR15, 0x80000020 ;  /* 0x80000020000f7882 */ /* 0x000fe20000000000 */
[----:B------:R-:W-:Y:S02]  /*17f0*/  WARPGROUP.DEPBAR.LE gsb0, 0x0 ;  /* 0x00008000000079c5 */ /* 0x000fe40000010000 */
[----:B------:R-:W-:-:S06]  /*1800*/  WARPGROUP.ARRIVE ;  /* 0x00000000000079c5 */ /* 0x000fcc0000000000 */
[----:B------:R-:W-:Y:S01]  /*1810*/  HGMMA.64x16x16.F32 R40, gdesc[UR28], RZ, !UPT, gsb0 ;  /* 0x002000001c2879f0 */ /* 0x000fe2000c0008ff */
[----:B------:R-:W-:Y:S01]  /*1820*/  UIADD3 UR30, UR6, 0xc2, URZ ;  /* 0x000000c2061e7890 */ /* 0x000fe2000fffe03f */
[----:B------:R-:W-:Y:S01]  /*1830*/  UMOV UR28, UR12 ;  /* 0x0000000c001c7c82 */ /* 0x000fe20008000000 */
[----:B------:R-:W-:Y:S01]  /*1840*/  UMOV UR29, UR13 ;  /* 0x0000000d001d7c82 */ /* 0x000fe20008000000 */
[----:B------:R-:W-:Y:S01]  /*1850*/  UMOV UR31, 0x80000020 ;  /* 0x80000020001f7882 */ /* 0x000fe20000000000 */
[----:B------:R-:W-:Y:S02]  /*1860*/  WARPGROUP.DEPBAR.LE gsb0, 0x0 ;  /* 0x00008000000079c5 */ /* 0x000fe40000010000 */
[----:B------:R-:W-:-:S06]  /*1870*/  WARPGROUP.ARRIVE ;  /* 0x00000000000079c5 */ /* 0x000fcc0000000000 */
[----:B------:R-:W-:Y:S01]  /*1880*/  HGMMA.64x16x16.F32 R56, gdesc[UR16], RZ, !UPT, gsb0 ;  /* 0x00200000103879f0 */ /* 0x000fe2000c0008ff */
[----:B------:R-:W-:Y:S01]  /*1890*/  UMOV UR16, UR32 ;  /* 0x0000002000107c82 */ /* 0x000fe20008000000 */
[----:B------:R-:W-:Y:S01]  /*18a0*/  UMOV UR17, UR33 ;  /* 0x0000002100117c82 */ /* 0x000fe20008000000 */
        /* <DEDUP_REMOVED lines=32> */
[----:B------:R-:W-:-:S03]  /*1ab0*/  UIADD3 UR6, UR20, 0x202, URZ ;  /* 0x0000020214067890 */ /* 0x000fc6000fffe03f */
[----:B------:R-:W-:Y:S01]  /*1ac0*/  UMOV UR20, UR12 ;  /* 0x0000000c00147c82 */ /* 0x000fe20008000000 */
[----:B------:R-:W-:Y:S02]  /*1ad0*/  WARPGROUP.DEPBAR.LE gsb0, 0x0 ;  /* 0x00008000000079c5 */ /* 0x000fe40000010000 */
[----:B------:R-:W-:-:S06]  /*1ae0*/  WARPGROUP.ARRIVE ;  /* 0x00000000000079c5 */ /* 0x000fcc0000000000 */
[----:B------:R-:W-:Y:S03]  /*1af0*/  HGMMA.64x16x16.F32 R128, gdesc[UR12], R128, gsb0 ;  /* 0x002000000c8079f0 */ /* 0x000fe60008000880 */
        /* <DEDUP_REMOVED lines=17> */
[----:B------:R-:W-:Y:S01]  /*1c10*/  HGMMA.64x16x16.F32 R32, gdesc[UR20], R32, gsb0 ;  /* 0x00200000142079f0 */ /* 0x000fe20008000820 */
        /* <DEDUP_REMOVED lines=36> */
[----:B------:R-:W-:Y:S05]  /*1e60*/  @!P1 BRA `(.L_x_19) ;  /* 0x0000000c004c9947 */ /* 0x000fea0003800000 */
[----:B------:R-:W-:Y:S01]  /*1e70*/  UIADD3 UR7, UR37, 0x1, URZ ;  /* 0x0000000125077890 */ /* 0x000fe2000fffe03f */
[----:B------:R-:W-:-:S03]  /*1e80*/  IMAD.MOV.U32 R3, RZ, RZ, R0 ;  /* 0x000000ffff037224 */ /* 0x000fc600078e0000 */
[----:B------:R-:W-:-:S04]  /*1e90*/  UISETP.NE.AND UP0, UPT, UR7, 0x9, UPT ;  /* 0x000000090700788c */ /* 0x000fc8000bf05270 */
[----:B------:R-:W-:Y:S02]  /*1ea0*/  USEL UR6, URZ, 0x1, UP0 ;  /* 0x000000013f067887 */ /* 0x000fe40008000000 */
[----:B------:R-:W-:Y:S02]  /*1eb0*/  USEL UR7, UR7, URZ, UP0 ;  /* 0x0000003f07077287 */ /* 0x000fe40008000000 */
[----:B------:R-:W-:-:S06]  /*1ec0*/  ULOP3.LUT UR6, UR36, UR6, URZ, 0x3c, !UPT ;  /* 0x0000000624067292 */ /* 0x000fcc000f8e3c3f */
[----:B------:R-:W-:Y:S01]  /*1ed0*/  IMAD.U32 R6, RZ, RZ, UR6 ;  /* 0x00000006ff067e24 */ /* 0x000fe2000f8e00ff */
[----:B------:R-:W-:-:S06]  /*1ee0*/  UMOV UR6, UR37 ;  /* 0x0000002500067c82 */ /* 0x000fcc0008000000 */
.L_x_26:
[----:B------:R-:W-:Y:S05]  /*1ef0*/  @!P0 BRA `(.L_x_20) ;  /* 0x0000000000048947 */ /* 0x000fea0003800000 */
[----:B------:R-:W-:Y:S01]  /*1f00*/  BPT.TRAP 0x1 ;  /* 0x000000040000795c */ /* 0x000fe20000300000 */
.L_x_20:
[----:B------:R-:W-:Y:S01]  /*1f10*/  ULEA UR8, UR7, UR39, 0x3 ;  /* 0x0000002707087291 */ /* 0x000fe2000f8e183f */
[----:B01----:R-:W-:-:S08]  /*1f20*/  SHF.L.U32 R4, R6, 0x1f, RZ ;  /* 0x0000001f06047819 */ /* 0x003fd000000006ff */
[----:B------:R0:W1:Y:S01]  /*1f30*/  SYNCS.PHASECHK.TRANS64.TRYWAIT P1, [UR8], R4 ;  /* 0x00000004ff0075a7 */ /* 0x0000620008020148 */
[----:B------:R-:W-:Y:S05]  /*1f40*/  @!P0 BRA `(.L_x_21) ;  /* 0x0000000000048947 */ /* 0x000fea0003800000 */
[----:B------:R-:W-:Y:S01]  /*1f50*/  BPT.TRAP 0x1 ;  /* 0x000000040000795c */ /* 0x000fe20000300000 */
.L_x_21:
[----:B-1----:R-:W-:Y:S05]  /*1f60*/  @P1 BRA `(.L_x_22) ;  /* 0x0000000000081947 */ /* 0x002fea0003800000 */
[----:B------:R-:W1:Y:S02]  /*1f70*/  SYNCS.PHASECHK.TRANS64.TRYWAIT P1, [UR8], R4 ;  /* 0x00000004ff0075a7 */ /* 0x000e640008020148 */
[----:B-1----:R-:W-:Y:S05]  /*1f80*/  @!P1 BRA `(.L_x_23) ;  /* 0x0000009c00249947 */ /* 0x002fea0003800000 */
.L_x_22:
[----:B------:R-:W-:Y:S01]  /*1f90*/  ULEA UR42, UR7, UR4, 0xa ;  /* 0x00000004072a7291 */ /* 0x000fe2000f8e503f */
[----:B------:R-:W-:Y:S01]  /*1fa0*/  WARPGROUP.ARRIVE ;  /* 0x00000000000079c5 */ /* 0x000fe20000000000 */
[----:B------:R-:W-:Y:S01]  /*1fb0*/  UIMAD UR43, UR7, 0x1c0, UR5 ;  /* 0x000001c0072b78a4 */ /* 0x000fe2000f8e0205 */
[----:B------:R-:W-:Y:S01]  /*1fc0*/  UMOV UR9, 0x80000020 ;  /* 0x8000002000097882 */ /* 0x000fe20000000000 */
[----:B------:R-:W-:Y:S02]  /*1fd0*/  UMOV UR11, 0x80000020 ;  /* 0x80000020000b7882 */ /* 0x000fe40000000000 */
[----:B------:R-:W-:Y:S01]  /*1fe0*/  UIADD3 UR14, UR43, 0x40, URZ ;  /* 0x000000402b0e7890 */ /* 0x000fe2000fffe03f */
[----:B------:R-:W-:Y:S02]  /*1ff0*/  UMOV UR8, UR42 ;  /* 0x0000002a00087c82 */ /* 0x000fe40008000000 */
[----:B------:R-:W-:Y:S01]  /*2000*/  UMOV UR10, UR43 ;  /* 0x0000002b000a7c82 */ /* 0x000fe20008000000 */
[----:B------:R-:W-:Y:S01]  /*2010*/  UMOV UR12, UR8 ;  /* 0x00000008000c7c82 */ /* 0x000fe20008000000 */
[----:B------:R-:W-:Y:S01]  /*2020*/  HGMMA.64x16x16.F32 R128, gdesc[UR8], R128, gsb0 ;  /* 0x00200000088079f0 */ /* 0x000fe20008000880 */
        /* <DEDUP_REMOVED lines=23> */
[----:B------:R-:W-:Y:S01]  /*21a0*/  UMOV UR9, 0x80000020 ;  /* 0x8000002000097882 */ /* 0x000fe20000000000 */
[----:B------:R-:W-:-:S02]  /*21b0*/  WARPGROUP.DEPBAR.LE gsb0, 0x0 ;  /* 0x00008000000079c5 */ /* 0x000fc40000010000 */
[----:B------:R-:W-:-:S06]  /*21c0*/  WARPGROUP.ARRIVE ;  /* 0x00000000000079c5 */ /* 0x000fcc0000000000 */
[----:B------:R-:W-:Y:S01]  /*21d0*/  HGMMA.64x16x16.F32 R112, gdesc[UR12], R112, gsb0 ;  /* 0x002000000c7079f0 */ /* 0x000fe20008000870 */
[----:B------:R-:W-:Y:S02]  /*21e0*/  UIADD3 UR12, UR42, 0x200, URZ ;  /* 0x000002002a0c7890 */ /* 0x000fe4000fffe03f */
[----:B------:R-:W-:Y:S01]  /*21f0*/  UIADD3 UR42, UR42, 0x202, URZ ;  /* 0x000002022a2a7890 */ /* 0x000fe2000fffe03f */
        /* <DEDUP_REMOVED lines=29> */
[----:B------:R-:W-:Y:S01]  /*23d0*/  HGMMA.64x16x16.F32 R24, gdesc[UR32], R24, gsb0 ;  /* 0x00200000201879f0 */ /* 0x000fe20008000818 */
[----:B------:R-:W-:Y:S01]  /*23e0*/  UMOV UR34, UR10 ;  /* 0x0000000a00227c82 */ /* 0x000fe20008000000 */
[----:B------:R-:W-:Y:S01]  /*23f0*/  UMOV UR35, UR11 ;  /* 0x0000000b00237c82 */ /* 0x000fe20008000000 */
[----:B------:R-:W-:Y:S01]  /*2400*/  UMOV UR11, 0x80000020 ;  /* 0x80000020000b7882 */ /* 0x000fe20000000000 */
[----:B------:R-:W-:Y:S02]  /*2410*/  WARPGROUP.DEPBAR.LE gsb0, 0x0 ;  /* 0x00008000000079c5 */ /* 0x000fe40000010000 */
[----:B------:R-:W-:-:S06]  /*2420*/  WARPGROUP.ARRIVE ;  /* 0x00000000000079c5 */ /* 0x000fcc0000000000 */
[----:B------:R-:W-:Y:S01]  /*2430*/  HGMMA.64x16x16.F32 R40, gdesc[UR28], R40, gsb0 ;  /* 0x002000001c2879f0 */ /* 0x000fe20008000828 */
[----:B------:R-:W-:Y:S01]  /*2440*/  UIADD3 UR30, UR43, 0x142, URZ ;  /* 0x000001422b1e7890 */ /* 0x000fe2000fffe03f */
        /* <DEDUP_REMOVED lines=20> */
[----:B------:R-:W-:Y:S02]  /*2590*/  UIADD3 UR16, UR43, 0x2, URZ ;  /* 0x000000022b107890 */ /* 0x000fe4000fffe03f */
[----:B------:R-:W-:Y:S01]  /*25a0*/  UIADD3 UR18, UR43, 0x82, URZ ;  /* 0x000000822b127890 */ /* 0x000fe2000fffe03f */
[----:B------:R-:W-:Y:S01]  /*25b0*/  UMOV UR17, UR9 ;  /* 0x0000000900117c82 */ /* 0x000fe20008000000 */
[----:B------:R-:W-:-:S03]  /*25c0*/  UMOV UR19, 0x80000020 ;  /* 0x8000002000137882 */ /* 0x000fc60000000000 */
[----:B------:R-:W-:Y:S01]  /*25d0*/  UMOV UR10, UR16 ;  /* 0x00000010000a7c82 */ /* 0x000fe20008000000 */
[----:B------:R-:W-:Y:S01]  /*25e0*/  UMOV UR16, UR8 ;  /* 0x0000000800107c82 */ /* 0x000fe20008000000 */
        /* <DEDUP_REMOVED lines=72> */
[----:B------:R-:W-:Y:S01]  /*2a70*/  BPT.TRAP 0x1 ;  /* 0x000000040000795c */ /* 0x000fe20000300000 */
.L_x_24:
[----:B------:R-:W-:Y:S01]  /*2a80*/  ULEA UR8, UR6, UR39, 0x3 ;  /* 0x0000002706087291 */ /* 0x000fe2000f8e183f */
[----:B------:R-:W-:-:S03]  /*2a90*/  ISETP.GT.U32.AND P1, PT, R19, 0x1, PT ;  /* 0x000000011300780c */ /* 0x000fc60003f24070 */
[----:B------:R-:W-:-:S04]  /*2aa0*/  UIADD3 UR8, UR8, 0x48, URZ ;  /* 0x0000004808087890 */ /* 0x000fc8000fffe03f */
[----:B------:R-:W-:-:S09]  /*2ab0*/  UPRMT UR8, URZ, 0x654, UR8 ;  /* 0x000006543f087896 */ /* 0x000fd20008000008 */
[----:B------:R-:W-:Y:S01]  /*2ac0*/  SYNCS.ARRIVE.TRANS64.RED.A1T0 RZ, [UR8], RZ ;  /* 0x000000ffffff79a7 */ /* 0x000fe20008100408 */
[----:B------:R-:W-:Y:S05]  /*2ad0*/  @P1 BRA `(.L_x_25) ;  /* 0x0000000000041947 */ /* 0x000fea0003800000 */
[----:B------:R-:W-:Y:S01]  /*2ae0*/  BPT.TRAP 0x1 ;  /* 0x000000040000795c */ /* 0x000fe20000300000 */
.L_x_25:
[----:B------:R-:W-:Y:S01]  /*2af0*/  UIADD3 UR7, UR7, 0x1, URZ ;  /* 0x0000000107077890 */ /* 0x000fe2000fffe03f */
[C---:B------:R-:W-:Y:S01]  /*2b00*/  ISETP.GT.AND P1, PT, R3.reuse, 0x1, PT ;  /* 0x000000010300780c */ /* 0x040fe20003f24270 */
[----:B------:R-:W-:Y:S01]  /*2b10*/  UIADD3 UR6, UR6, 0x1, URZ ;  /* 0x0000000106067890 */ /* 0x000fe2000fffe03f */
[----:B------:R-:W-:Y:S01]  /*2b20*/  VIADD R3, R3, 0xffffffff ;  /* 0xffffffff03037836 */ /* 0x000fe20000000000 */
[----:B------:R-:W-:Y:S02]  /*2b30*/  UISETP.NE.AND UP0, UPT, UR7, 0x9, UPT ;  /* 0x000000090700788c */ /* 0x000fe4000bf05270 */
[----:B------:R-:W-:Y:S02]  /*2b40*/  UISETP.NE.AND UP1, UPT, UR6, 0x9, UPT ;  /* 0x000000090600788c */ /* 0x000fe4000bf25270 */
[----:B------:R-:W-:Y:S02]  /*2b50*/  USEL UR8, URZ, 0x1, UP0 ;  /* 0x000000013f087887 */ /* 0x000fe40008000000 */
[----:B------:R-:W-:-:S02]  /*2b60*/  USEL UR7, UR7, URZ, UP0 ;  /* 0x0000003f07077287 */ /* 0x000fc40008000000 */
[----:B------:R-:W-:Y:S02]  /*2b70*/  USEL UR6, UR6, URZ, UP1 ;  /* 0x0000003f06067287 */ /* 0x000fe40008800000 */
[----:B------:R-:W-:Y:S01]  /*2b80*/  LOP3.LUT R6, R6, UR8, RZ, 0x3c, !PT ;  /* 0x0000000806067c12 */ /* 0x000fe2000f8e3cff */
[----:B------:R-:W-:Y:S09]  /*2b90*/  @P1 BRA `(.L_x_26) ;  /* 0xfffffff000d41947 */ /* 0x000ff2000383ffff */
.L_x_19:
[----:B------:R-:W2:Y:S02]  /*2ba0*/  LDC R3, c[0x0][0x28c] ;  /* 0x0000a300ff037b82 */ /* 0x000ea40000000800 */
[----:B--2---:R-:W-:-:S13]  /*2bb0*/  ISETP.GE.AND P1, PT, R3, 0x1, PT ;  /* 0x000000010300780c */ /* 0x004fda0003f26270 */
[----:B------:R-:W-:Y:S05]  /*2bc0*/  @!P1 BRA `(.L_x_27) ;  /* 0x0000000000349947 */ /* 0x000fea0003800000 */
[----:B------:R-:W-:Y:S05]  /*2bd0*/  @!P0 BRA `(.L_x_28) ;  /* 0x0000000000048947 */ /* 0x000fea0003800000 */
[----:B------:R-:W-:Y:S01]  /*2be0*/  BPT.TRAP 0x1 ;  /* 0x000000040000795c */ /* 0x000fe20000300000 */
.L_x_28:
[----:B------:R-:W-:Y:S01]  /*2bf0*/  VIADD R0, R0, UR37 ;  /* 0x0000002500007c36 */ /* 0x000fe20008000000 */
[----:B------:R-:W-:-:S03]  /*2c00*/  ISETP.GT.U32.AND P0, PT, R19, 0x1, PT ;  /* 0x000000011300780c */ /* 0x000fc60003f04070 */
[----:B01----:R-:W-:-:S05]  /*2c10*/  IMAD.WIDE.U32 R4, R0, 0x38e38e39, RZ ;  /* 0x38e38e3900047825 */ /* 0x003fca00078e00ff */
[----:B------:R-:W-:-:S05]  /*2c20*/  SHF.R.U32.HI R5, RZ, 0x1, R5 ;  /* 0x00000001ff057819 */ /* 0x000fca0000011605 */
[----:B------:R-:W-:-:S05]  /*2c30*/  IMAD R0, R5, -0x9, R0 ;  /* 0xfffffff705007824 */ /* 0x000fca00078e0200 */
[----:B------:R-:W-:-:S05]  /*2c40*/  LEA R0, R0, UR39, 0x3 ;  /* 0x0000002700007c11 */ /* 0x000fca000f8e18ff */
[----:B------:R-:W-:-:S05]  /*2c50*/  VIADD R0, R0, 0x48 ;  /* 0x0000004800007836 */ /* 0x000fca0000000000 */
[----:B------:R-:W-:-:S04]  /*2c60*/  PRMT R0, RZ, 0x654, R0 ;  /* 0x00000654ff007816 */ /* 0x000fc80000000000 */
[----:B------:R2:W-:Y:S01]  /*2c70*/  SYNCS.ARRIVE.TRANS64.RED.A1T0 RZ, [R0+URZ], RZ ;  /* 0x000000ff00ff79a7 */ /* 0x0005e2000810043f */
[----:B------:R-:W-:Y:S05]  /*2c80*/  @P0 BRA `(.L_x_27) ;  /* 0x0000000000040947 */ /* 0x000fea0003800000 */
[----:B------:R-:W-:Y:S01]  /*2c90*/  BPT.TRAP 0x1 ;  /* 0x000000040000795c */ /* 0x000fe20000300000 */
.L_x_27:
[----:B------:R-:W3:Y:S01]  /*2ca0*/  LDC R7, c[0x0][0x288] ;  /* 0x0000a200ff077b82 */ /* 0x000ee20000000800 */
[----:B------:R-:W-:Y:S01]  /*2cb0*/  SHF.R.U32.HI R3, RZ, 0x2, R18 ;  /* 0x00000002ff037819 */ /* 0x000fe20000011612 */
[----:B------:R-:W-:Y:S01]  /*2cc0*/  IMAD R139, R139, 0x70, RZ ;  /* 0x000000708b8b7824 */ /* 0x000fe200078e02ff */
[----:B01----:R-:W-:Y:S01]  /*2cd0*/  LOP3.LUT R4, R18, 0x60, RZ, 0xc0, !PT ;  /* 0x0000006012047812 */ /* 0x003fe200078ec0ff */
[----:B------:R-:W-:Y:S01]  /*2ce0*/  UIADD3 UR37, UR38, UR37, URZ ;  /* 0x0000002526257290 */ /* 0x000fe2000fffe03f */
[----:B--2---:R-:W-:Y:S01]  /*2cf0*/  LOP3.LUT R0, R22, 0x1, RZ, 0xc0, !PT ;  /* 0x0000000116007812 */ /* 0x004fe200078ec0ff */
[----:B------:R-:W-:Y:S01]  /*2d00*/  IMAD.SHL.U32 R14, R18, 0x2, RZ ;  /* 0x00000002120e7824 */ /* 0x000fe200078e00ff */
[----:B------:R-:W-:Y:S01]  /*2d10*/  LOP3.LUT R3, R3, 0x7, RZ, 0xc0, !PT ;  /* 0x0000000703037812 */ /* 0x000fe200078ec0ff */
[----:B------:R-:W-:Y:S01]  /*2d20*/  UISETP.GT.U32.AND UP0, UPT, UR37, 0x8, UPT ;  /* 0x000000082500788c */ /* 0x000fe2000bf04070 */
[----:B------:R-:W-:Y:S01]  /*2d30*/  SHF.R.U32.HI R6, RZ, 0x1, R4 ;  /* 0x00000001ff067819 */ /* 0x000fe20000011604 */
[----:B------:R-:W-:Y:S01]  /*2d40*/  IMAD.SHL.U32 R8, R0, 0x40, RZ ;  /* 0x0000004000087824 */ /* 0x000fe200078e00ff */
[----:B------:R-:W-:Y:S01]  /*2d50*/  ULDC UR7, c[0x0][0x284] ;  /* 0x0000a10000077ab9 */ /* 0x000fe20000000800 */
[----:B------:R-:W-:Y:S01]  /*2d60*/  LOP3.LUT R4, R18, 0x3, RZ, 0xc0, !PT ;  /* 0x0000000312047812 */ /* 0x000fe200078ec0ff */
[----:B------:R-:W-:Y:S01]  /*2d70*/  UISETP.LT.U32.AND UP0, UPT, UR38, 0x9, UP0 ;  /* 0x000000092600788c */ /* 0x000fe20008701070 */
[--C-:B------:R-:W-:Y:S01]  /*2d80*/  IADD3 R5, RZ, -R6, -R3.reuse ;  /* 0x80000006ff057210 */ /* 0x100fe20007ffe803 */
[----:B------:R-:W-:Y:S01]  /*2d90*/  UISETP.GE.U32.AND UP1, UPT, UR38, 0x9, UPT ;  /* 0x000000092600788c */ /* 0x000fe2000bf26070 */
[----:B------:R-:W-:Y:S01]  /*2da0*/  LOP3.LUT R9, R8, 0x40, R3, 0xe2, !PT ;  /* 0x0000004008097812 */ /* 0x000fe200078ee203 */
[----:B------:R-:W-:Y:S01]  /*2db0*/  ULDC.64 UR8, c[0x0][0x5d0] ;  /* 0x0001740000087ab9 */ /* 0x000fe20000000a00 */
[----:B------:R-:W-:Y:S01]  /*2dc0*/  SHF.R.S32.HI R21, RZ, 0x1f, R23 ;  /* 0x0000001fff157819 */ /* 0x000fe20000011417 */
[----:B------:R-:W-:Y:S01]  /*2dd0*/  IMAD R3, R0, -0x40, R5 ;  /* 0xffffffc000037824 */ /* 0x000fe200078e0205 */
[C---:B------:R-:W-:Y:S01]  /*2de0*/  LOP3.LUT R14, R139.reuse, 0x6, R14, 0xf8, !PT ;  /* 0x000000068b0e7812 */ /* 0x040fe200078ef80e */
[C---:B------:R-:W-:Y:S01]  /*2df0*/  IMAD.SHL.U32 R0, R138.reuse, 0x100, RZ ;  /* 0x000001008a007824 */ /* 0x040fe200078e00ff */
[----:B------:R-:W-:Y:S01]  /*2e00*/  UIMAD.WIDE.U32 UR4, UR37, 0x38e38e39, URZ ;  /* 0x38e38e39250478a5 */ /* 0x000fe2000f8e003f */
[----:B------:R-:W-:Y:S01]  /*2e10*/  IMAD.WIDE R10, R138, 0x100, RZ ;  /* 0x000001008a0a7825 */ /* 0x000fe200078e02ff */
[----:B---3--:R-:W-:Y:S01]  /*2e20*/  ISETP.GE.AND P0, PT, R139, R7, PT ;  /* 0x000000078b00720c */ /* 0x008fe20003f06270 */
[----:B------:R-:W-:Y:S01]  /*2e30*/  USEL UR6, URZ, 0x1, !UP0 ;  /* 0x000000013f067887 */ /* 0x000fe2000c000000 */
[----:B------:R-:W-:Y:S01]  /*2e40*/  SHF.R.S32.HI R15, RZ, 0x1f, R14 ;  /* 0x0000001fff0f7819 */ /* 0x000fe2000001140e */
[----:B------:R-:W-:Y:S01]  /*2e50*/  IMAD R8, R4, -0x2, R7 ;  /* 0xfffffffe04087824 */ /* 0x000fe200078e0207 */
[C---:B------:R-:W-:Y:S01]  /*2e60*/  ISETP.GE.OR P0, PT, R0.reuse, UR7, P0 ;  /* 0x0000000700007c0c */ /* 0x040fe20008706670 */
[----:B------:R-:W-:Y:S01]  /*2e70*/  IMAD R4, R21, UR8, RZ ;  /* 0x0000000815047c24 */ /* 0x000fe2000f8e02ff */
[----:B------:R-:W-:Y:S01]  /*2e80*/  USHF.R.U32.HI UR4, URZ, 0x1, UR5 ;  /* 0x000000013f047899 */ /* 0x000fe20008011605 */
[----:B------:R-:W-:Y:S01]  /*2e90*/  IADD3 R3, -R0, UR7, R3 ;  /* 0x0000000700037c10 */ /* 0x000fe2000fffe103 */
[----:B------:R-:W-:Y:S01]  /*2ea0*/  ULOP3.LUT UR36, UR36, UR6, URZ, 0x3c, !UPT ;  /* 0x0000000624247292 */ /* 0x000fe2000f8e3c3f */
[C---:B------:R-:W-:Y:S01]  /*2eb0*/  IMAD R7, R23.reuse, UR9, R4 ;  /* 0x0000000917077c24 */ /* 0x040fe2000f8e0204 */
[----:B------:R-:W-:Y:S01]  /*2ec0*/  UIMAD UR37, UR4, -0x9, UR37 ;  /* 0xfffffff7042578a4 */ /* 0x000fe2000f8e0225 */
[----:B------:R-:W-:Y:S01]  /*2ed0*/  IMAD.WIDE.U32 R4, R23, UR8, R14 ;  /* 0x0000000817047c25 */ /* 0x000fe2000f8e000e */
[----:B------:R-:W-:Y:S01]  /*2ee0*/  @UP1 ULOP3.LUT UR36, UR36, 0x1, UR4, 0x78, !UPT ;  /* 0x0000000124241892 */ /* 0x000fe2000f8e7804 */
[----:B------:R-:W-:-:S02]  /*2ef0*/  LOP3.LUT R9, R10, R9, R6, 0xfe, !PT ;  /* 0x000000090a097212 */ /* 0x000fc400078efe06 */
[----:B------:R-:W-:Y:S02]  /*2f00*/  IMAD.IADD R7, R5, 0x1, R7 ;  /* 0x0000000105077824 */ /* 0x000fe400078e0207 */
[----:B------:R-:W-:Y:S02]  /*2f10*/  IMAD.IADD R8, R8, 0x1, -R139 ;  /* 0x0000000108087824 */ /* 0x000fe400078e0a8b */
[----:B------:R-:W-:Y:S02]  /*2f20*/  IMAD.MOV.U32 R0, RZ, RZ, -0x1 ;  /* 0xffffffffff007424 */ /* 0x000fe400078e00ff */
[----:B------:R-:W-:Y:S01]  /*2f30*/  IMAD.MOV.U32 R6, RZ, RZ, R4 ;  /* 0x000000ffff067224 */ /* 0x000fe200078e0004 */
[----:B------:R-:W-:Y:S06]  /*2f40*/  @P0 BRA `(.L_x_29) ;  /* 0x0000006c00340947 */ /* 0x000fec0003800000 */
[----:B------:R-:W0:Y:S01]  /*2f50*/  LDC.64 R4, c[0x0][0x5c8] ;  /* 0x00017200ff047b82 */ /* 0x000e220000000a00 */
[----:B-----5:R-:W-:Y:S01]  /*2f60*/  FSETP.NEU.AND P2, PT, R137, RZ, PT ;  /* 0x000000ff8900720b */ /* 0x020fe20003f4d000 */
[----:B------:R-:W-:Y:S01]  /*2f70*/  BSSY B0, `(.L_x_29) ;  /* 0x00006ca000007945 */ /* 0x000fe20003800000 */
[----:B------:R-:W-:-:S04]  /*2f80*/  ISETP.GT.AND P0, PT, R8, RZ, PT ;  /* 0x000000ff0800720c */ /* 0x000fc80003f04270 */
[----:B------:R-:W-:Y:S01]  /*2f90*/  ISETP.GT.AND P1, PT, R3, RZ, P0 ;  /* 0x000000ff0300720c */ /* 0x000fe20000724270 */
[-C--:B0-----:R-:W-:Y:S02]  /*2fa0*/  IMAD R12, R11, R4.reuse, RZ ;  /* 0x000000040b0c7224 */ /* 0x081fe400078e02ff */
[----:B------:R-:W-:-:S04]  /*2fb0*/  IMAD.WIDE.U32 R142, R9, R4, R6 ;  /* 0x00000004098e7225 */ /* 0x000fc800078e0006 */
[----:B------:R-:W-:-:S04]  /*2fc0*/  IMAD R7, R9, R5, R12 ;  /* 0x0000000509077224 */ /* 0x000fc800078e020c */
[----:B------:R-:W-:Y:S01]  /*2fd0*/  IMAD.IADD R151, R143, 0x1, R7 ;  /* 0x000000018f977824 */ /* 0x000fe200078e0207 */
[----:B------:R-:W-:Y:S06]  /*2fe0*/  @!P2 BRA `(.L_x_30) ;  /* 0x0000004c0040a947 */ /* 0x000fec0003800000 */
[----:B------:R-:W0:Y:S01]  /*2ff0*/  LDC.64 R138, c[0x0][0x5b8] ;  /* 0x00016e00ff8a7b82 */ /* 0x000e220000000a00 */
[----:B------:R-:W-:-:S07]  /*3000*/  ULDC.64 UR4, c[0x0][0x5c0] ;  /* 0x0001700000047ab9 */ /* 0x000fce0000000a00 */
[----:B------:R-:W1:Y:S08]  /*3010*/  LDC.64 R140, c[0x0][0x5b0] ;  /* 0x00016c00ff8c7b82 */ /* 0x000e700000000a00 */
[----:B------:R-:W2:Y:S01]  /*3020*/  LDC.64 R12, c[0x0][0x5a8] ;  /* 0x00016a00ff0c7b82 */ /* 0x000ea20000000a00 */
[-C--:B0-----:R-:W-:Y:S02]  /*3030*/  IMAD R6, R21, R138.reuse, RZ ;  /* 0x0000008a15067224 */ /* 0x081fe400078e02ff */
[----:B------:R-:W-:-:S04]  /*3040*/  IMAD.WIDE.U32 R144, R23, R138, R14 ;  /* 0x0000008a17907225 */ /* 0x000fc800078e000e */
[----:B------:R-:W-:Y:S02]  /*3050*/  IMAD R139, R23, R139, R6 ;  /* 0x0000008b178b7224 */ /* 0x000fe400078e0206 */
[-C--:B-1----:R-:W-:Y:S02]  /*3060*/  IMAD R10, R11, R140.reuse, RZ ;  /* 0x0000008c0b0a7224 */ /* 0x082fe400078e02ff */
[----:B------:R-:W-:Y:S02]  /*3070*/  IMAD.IADD R147, R145, 0x1, R139 ;  /* 0x0000000191937824 */ /* 0x000fe400078e028b */
[----:B------:R-:W-:Y:S02]  /*3080*/  IMAD.MOV.U32 R146, RZ, RZ, R144 ;  /* 0x000000ffff927224 */ /* 0x000fe400078e0090 */
[C---:B------:R-:W-:Y:S02]  /*3090*/  IMAD R149, R9.reuse, R141, R10 ;  /* 0x0000008d09957224 */ /* 0x040fe400078e020a */
[----:B------:R-:W-:-:S04]  /*30a0*/  IMAD.WIDE.U32 R6, R9, R140, R146 ;  /* 0x0000008c09067225 */ /* 0x000fc800078e0092 */
[----:B------:R-:W-:Y:S01]  /*30b0*/  IMAD.IADD R7, R7, 0x1, R149 ;  /* 0x0000000107077824 */ /* 0x000fe200078e0295 */
[----:B--2---:R-:W-:-:S04]  /*30c0*/  LEA R10, P2, R6, R12, 0x1 ;  /* 0x0000000c060a7211 */ /* 0x004fc800078408ff */
[----:B------:R-:W-:-:S05]  /*30d0*/  LEA.HI.X R11, R6, R13, R7, 0x1, P2 ;  /* 0x0000000d060b7211 */ /* 0x000fca00010f0c07 */
[----:B------:R0:W2:Y:S01]  /*30e0*/  @P1 LDG.E.LTC128B.U16 R150, desc[UR40][R10.64] ;  /* 0x000000280a961981 */ /* 0x0000a2000c1e1520 */
[----:B------:R-:W-:Y:S01]  /*30f0*/  ISETP.GT.AND P3, PT, R8, 0x1, PT ;  /* 0x000000010800780c */ /* 0x000fe20003f64270 */
[----:B------:R-:W-:Y:S01]  /*3100*/  IMAD.WIDE.U32 R20, R9, R140, R14 ;  /* 0x0000008c09147225 */ /* 0x000fe200078e000e */
[----:B------:R-:W-:Y:S01]  /*3110*/  BSSY B1, `(.L_x_31) ;  /* 0x0000012000017945 */ /* 0x000fe20003800000 */
[----:B------:R-:W-:Y:S02]  /*3120*/  SHF.L.U64.HI R143, R140, 0x3, R141 ;  /* 0x000000038c8f7819 */ /* 0x000fe4000001028d */
[----:B------:R-:W-:Y:S02]  /*3130*/  IMAD.IADD R21, R149, 0x1, R21 ;  /* 0x0000000195157824 */ /* 0x000fe400078e0215 */
[----:B------:R-:W-:-:S04]  /*3140*/  IMAD.WIDE.U32 R20, R23, R138, R20 ;  /* 0x0000008a17147225 */ /* 0x000fc800078e0014 */
[----:B0-----:R-:W-:Y:S01]  /*3150*/  IMAD.IADD R11, R139, 0x1, R21 ;  /* 0x000000018b0b7824 */ /* 0x001fe200078e0215 */
[----:B------:R-:W-:-:S04]  /*3160*/  LEA R10, P4, R20, R12, 0x1 ;  /* 0x0000000c140a7211 */ /* 0x000fc800078808ff */
[----:B------:R-:W-:Y:S01]  /*3170*/  LEA.HI.X R11, R20, R13, R11, 0x1, P4 ;  /* 0x0000000d140b7211 */ /* 0x000fe200020f0c0b */
[----:B--2---:R-:W-:-:S05]  /*3180*/  HADD2.F32 R6, -RZ, R150.H0_H0 ;  /* 0x20000096ff067230 */ /* 0x004fca0000004100 */
[----:B------:R-:W-:Y:S01]  /*3190*/  FMUL R7, R6, R137 ;  /* 0x0000008906077220 */ /* 0x000fe20000400000 */
[----:B------:R-:W-:-:S03]  /*31a0*/  LEA R6, P2, R142, UR4, 0x1 ;  /* 0x000000048e067c11 */ /* 0x000fc6000f8408ff */
[----:B------:R-:W-:Y:S01]  /*31b0*/  FFMA R128, R128, R136, R7 ;  /* 0x0000008880807223 */ /* 0x000fe20000000007 */
[----:B------:R-:W-:Y:S01]  /*31c0*/  LEA.HI.X R7, R142, UR5, R151, 0x1, P2 ;  /* 0x000000058e077c11 */ /* 0x000fe200090f0c97 */
[----:B------:R-:W-:Y:S01]  /*31d0*/  IMAD.SHL.U32 R142, R140, 0x8, RZ ;  /* 0x000000088c8e7824 */ /* 0x000fe200078e00ff */
[----:B------:R-:W-:Y:S02]  /*31e0*/  ISETP.GT.AND P2, PT, R3, RZ, P3 ;  /* 0x000000ff0300720c */ /* 0x000fe40001f44270 */
[----:B------:R-:W-:-:S05]  /*31f0*/  F2FP.F16.F32.PACK_AB R128, RZ, R128 ;  /* 0x00000080ff80723e */ /* 0x000fca00000000ff */
[----:B------:R0:W-:Y:S06]  /*3200*/  @P1 STG.E.U16 desc[UR40][R6.64], R128 ;  /* 0x0000008006001986 */ /* 0x0001ec000c101528 */
[----:B------:R-:W-:Y:S05]  /*3210*/  @!P2 BRA `(.L_x_32) ;  /* 0x000000000004a947 */ /* 0x000fea0003800000 */
[----:B------:R1:W5:Y:S02]  /*3220*/  LDG.E.LTC128B.U16 R150, desc[UR40][R10.64+0x2] ;  /* 0x000002280a967981 */ /* 0x000364000c1e1520 */
.L_x_32:
[----:B------:R-:W-:Y:S05]  /*3230*/  BSYNC B1 ;  /* 0x0000000000017941 */ /* 0x000fea0003800000 */
.L_x_31:
[----:B-----5:R-:W-:Y:S01]  /*3240*/  HADD2.F32 R20, -RZ, R150.H0_H0 ;  /* 0x20000096ff147230 */ /* 0x020fe20000004100 */
[----:B------:R-:W-:Y:S01]  /*3250*/  ISETP.GT.AND P1, PT, R3, 0x8, P0 ;  /* 0x000000080300780c */ /* 0x000fe20000724270 */
[----:B------:R-:W-:-:S04]  /*3260*/  IMAD.WIDE.U32 R156, R9, R140, R142 ;  /* 0x0000008c099c7225 */ /* 0x000fc800078e008e */
[----:B------:R-:W-:Y:S01]  /*3270*/  FMUL R20, R20, R137 ;  /* 0x0000008914147220 */ /* 0x000fe20000400000 */
[----:B------:R-:W-:Y:S01]  /*3280*/  IMAD.IADD R159, R149, 0x1, R157 ;  /* 0x00000001959f7824 */ /* 0x000fe200078e029d */
[----:B------:R-:W-:Y:S02]  /*3290*/  IADD3 R21, P4, R144, R156, RZ ;  /* 0x0000009c90157210 */ /* 0x000fe40007f9e0ff */
[----:B------:R-:W-:-:S03]  /*32a0*/  FFMA R129, R129, R136, R20 ;  /* 0x0000008881817223 */ /* 0x000fc60000000014 */
[----:B0-----:R-:W-:Y:S01]  /*32b0*/  IMAD.X R128, R159, 0x1, R147, P4 ;  /* 0x000000019f807824 */ /* 0x001fe200020e0693 */
[C---:B------:R-:W-:Y:S02]  /*32c0*/  LEA R20, P4, R21.reuse, R12, 0x1 ;  /* 0x0000000c15147211 */ /* 0x040fe400078808ff */
[----:B------:R-:W-:Y:S02]  /*32d0*/  F2FP.F16.F32.PACK_AB R129, RZ, R129 ;  /* 0x00000081ff81723e */ /* 0x000fe400000000ff */
[----:B------:R-:W-:Y:S02]  /*32e0*/  LEA.HI.X R21, R21, R13, R128, 0x1, P4 ;  /* 0x0000000d15157211 */ /* 0x000fe400020f0c80 */
[----:B------:R-:W-:-:S05]  /*32f0*/  PRMT R152, R129, 0x7610, R152 ;  /* 0x0000761081987816 */ /* 0x000fca0000000098 */
[----:B------:R0:W-:Y:S04]  /*3300*/  @P2 STG.E.U16 desc[UR40][R6.64+0x2], R152 ;  /* 0x0000029806002986 */ /* 0x0001e8000c101528 */
[----:B------:R2:W3:Y:S01]  /*3310*/  @P1 LDG.E.LTC128B.U16 R150, desc[UR40][R20.64] ;  /* 0x0000002814961981 */ /* 0x0004e2000c1e1520 */
[C---:B------:R-:W-:Y:S01]  /*3320*/  IMAD.SHL.U32 R151, R4.reuse, 0x10, RZ ;  /* 0x0000001004977824 */ /* 0x040fe200078e00ff */
[----:B------:R-:W-:Y:S01]  /*3330*/  SHF.L.U64.HI R153, R4, 0x4, R5 ;  /* 0x0000000404997819 */ /* 0x000fe20000010205 */
[----:B------:R-:W-:Y:S01]  /*3340*/  BSSY B1, `(.L_x_33) ;  /* 0x0000011000017945 */ /* 0x000fe20003800000 */
[----:B------:R-:W-:-:S05]  /*3350*/  IADD3 R154, P2, R14, R156, RZ ;  /* 0x0000009c0e9a7210 */ /* 0x000fca0007f5e0ff */
[----:B------:R-:W-:Y:S01]  /*3360*/  IMAD.X R155, R15, 0x1, R159, P2 ;  /* 0x000000010f9b7824 */ /* 0x000fe200010e069f */
[----:B------:R-:W-:Y:S01]  /*3370*/  ISETP.GT.AND P2, PT, R3, 0x8, P3 ;  /* 0x000000080300780c */ /* 0x000fe20001f44270 */
[----:B------:R-:W-:-:S03]  /*3380*/  IMAD.WIDE.U32 R154, R23, R138, R154 ;  /* 0x0000008a179a7225 */ /* 0x000fc600078e009a */
[----:B--2---:R-:W-:Y:S01]  /*3390*/  LEA R20, P5, R154, R12, 0x1 ;  /* 0x0000000c9a147211 */ /* 0x004fe200078a08ff */
[----:B---3--:R-:W-:-:S05]  /*33a0*/  HADD2.F32 R128, -RZ, R150.H0_H0 ;  /* 0x20000096ff807230 */ /* 0x008fca0000004100 */
[----:B------:R-:W-:Y:S01]  /*33b0*/  FMUL R129, R128, R137 ;  /* 0x0000008980817220 */ /* 0x000fe20000400000 */
[----:B------:R-:W-:-:S03]  /*33c0*/  IADD3 R128, P4, R151, R6, RZ ;  /* 0x0000000697807210 */ /* 0x000fc60007f9e0ff */
[----:B------:R-:W-:Y:S01]  /*33d0*/  FFMA R129, R130, R136, R129 ;  /* 0x0000008882817223 */ /* 0x000fe20000000081 */
[----:B------:R-:W-:-:S04]  /*33e0*/  IMAD.IADD R130, R139, 0x1, R155 ;  /* 0x000000018b827824 */ /* 0x000fc800078e029b */
[----:B0-----:R-:W-:Y:S01]  /*33f0*/  F2FP.F16.F32.PACK_AB R152, RZ, R129 ;  /* 0x00000081ff98723e */ /* 0x001fe200000000ff */
[----:B------:R-:W-:Y:S01]  /*3400*/  IMAD.X R129, R153, 0x1, R7, P4 ;  /* 0x0000000199817824 */ /* 0x000fe200020e0607 */
[----:B------:R-:W-:-:S04]  /*3410*/  LEA.HI.X R21, R154, R13, R130, 0x1, P5 ;  /* 0x0000000d9a157211 */ /* 0x000fc800028f0c82 */
[----:B------:R0:W-:Y:S01]  /*3420*/  @P1 STG.E.U16 desc[UR40][R128.64], R152 ;  /* 0x0000009880001986 */ /* 0x0001e2000c101528 */
[----:B------:R-:W-:Y:S05]  /*3430*/  @!P2 BRA `(.L_x_34) ;  /* 0x000000000004a947 */ /* 0x000fea0003800000 */
[----:B------:R2:W5:Y:S02]  /*3440*/  LDG.E.LTC128B.U16 R150, desc[UR40][R20.64+0x2] ;  /* 0x0000022814967981 */ /* 0x000564000c1e1520 */
.L_x_34:
[----:B------:R-:W-:Y:S05]  /*3450*/  BSYNC B1 ;  /* 0x0000000000017941 */ /* 0x000fea0003800000 */
.L_x_33:
[----:B-----5:R-:W-:Y:S01]  /*3460*/  HADD2.F32 R130, -RZ, R150.H0_H0 ;  /* 0x20000096ff827230 */ /* 0x020fe20000004100 */
[----:B------:R-:W-:Y:S01]  /*3470*/  ISETP.GT.AND P1, PT, R8, 0x8, PT ;  /* 0x000000080800780c */ /* 0x000fe20003f24270 */
[----:B------:R-:W-:Y:S01]  /*3480*/  BSSY B1, `(.L_x_35) ;  /* 0x000000c000017945 */ /* 0x000fe20003800000 */
[----:B------:R-:W-:Y:S02]  /*3490*/  IMAD R155, R141, 0x78, RZ ;  /* 0x000000788d9b7824 */ /* 0x000fe400078e02ff */
[----:B------:R-:W-:Y:S01]  /*34a0*/  FMUL R130, R130, R137 ;  /* 0x0000008982827220 */ /* 0x000fe20000400000 */
[----:B------:R-:W-:-:S03]  /*34b0*/  ISETP.GT.AND P4, PT, R3, RZ, P1 ;  /* 0x000000ff0300720c */ /* 0x000fc60000f84270 */
[----:B------:R-:W-:Y:S01]  /*34c0*/  FFMA R130, R131, R136, R130 ;  /* 0x0000008883827223 */ /* 0x000fe20000000082 */
[----:B------:R-:W-:-:S04]  /*34d0*/  IMAD.MOV.U32 R131, RZ, RZ, R159 ;  /* 0x000000ffff837224 */ /* 0x000fc800078e009f */
[----:B------:R-:W-:-:S04]  /*34e0*/  F2FP.F16.F32.PACK_AB R130, RZ, R130 ;  /* 0x00000082ff82723e */ /* 0x000fc800000000ff */
[----:B0-----:R-:W-:Y:S01]  /*34f0*/  PRMT R152, R130, 0x7610, R152 ;  /* 0x0000761082987816 */ /* 0x001fe20000000098 */
[----:B------:R-:W-:-:S04]  /*3500*/  IMAD.MOV.U32 R130, RZ, RZ, R156 ;  /* 0x000000ffff827224 */ /* 0x000fc800078e009c */
[----:B------:R0:W-:Y:S01]  /*3510*/  @P2 STG.E.U16 desc[UR40][R128.64+0x2], R152 ;  /* 0x0000029880002986 */ /* 0x0001e2000c101528 */
[----:B------:R-:W-:Y:S05]  /*3520*/  @!P4 BRA `(.L_x_36) ;  /* 0x000000000004c947 */ /* 0x000fea0003800000 */
[----:B------:R3:W5:Y:S02]  /*3530*/  LDG.E.LTC128B.U16 R150, desc[UR40][R10.64+0x10] ;  /* 0x000010280a967981 */ /* 0x000764000c1e1520 */
.L_x_36:
[----:B------:R-:W-:Y:S05]  /*3540*/  BSYNC B1 ;  /* 0x0000000000017941 */ /* 0x000fea0003800000 */
.L_x_35:
[----:B0----5:R-:W-:Y:S01]  /*3550*/  HADD2.F32 R152, -RZ, R150.H0_H0 ;  /* 0x20000096ff987230 */ /* 0x021fe20000004100 */
[----:B------:R-:W-:Y:S01]  /*3560*/  BSSY B1, `(.L_x_37) ;  /* 0x000000d000017945 */ /* 0x000fe20003800000 */
[----:B------:R-:W-:-:S04]  /*3570*/  IMAD.WIDE.U32 R130, R140, 0x78, R130 ;  /* 0x000000788c827825 */ /* 0x000fc800078e0082 */
[----:B------:R-:W-:Y:S01]  /*3580*/  FMUL R141, R152, R137 ;  /* 0x00000089988d7220 */ /* 0x000fe20000400000 */
[----:B------:R-:W-:Y:S01]  /*3590*/  IMAD.IADD R157, R131, 0x1, R155 ;  /* 0x00000001839d7824 */ /* 0x000fe200078e029b */
[----:B------:R-:W-:Y:S02]  /*35a0*/  IADD3 R152, P2, P5, R144, R130, R142 ;  /* 0x0000008290987210 */ /* 0x000fe40007d5e08e */
[----:B------:R-:W-:Y:S02]  /*35b0*/  FFMA R141, R132, R136, R141 ;  /* 0x00000088848d7223 */ /* 0x000fe4000000008d */
[----:B------:R-:W-:Y:S02]  /*35c0*/  IADD3.X R154, R147, R157, R143, P2, P5 ;  /* 0x0000009d939a7210 */ /* 0x000fe400017ea48f */
[----:B------:R-:W-:Y:S02]  /*35d0*/  ISETP.GT.AND P2, PT, R8, 0x9, PT ;  /* 0x000000090800780c */ /* 0x000fe40003f44270 */
[----:B------:R-:W-:-:S02]  /*35e0*/  F2FP.F16.F32.PACK_AB R141, RZ, R141 ;  /* 0x0000008dff8d723e */ /* 0x000fc400000000ff */
[----:B------:R-:W-:-:S03]  /*35f0*/  ISETP.GT.AND P5, PT, R3, RZ, P2 ;  /* 0x000000ff0300720c */ /* 0x000fc600017a4270 */
[----:B------:R0:W-:Y:S10]  /*3600*/  @P4 STG.E.U16 desc[UR40][R6.64+0x10], R141 ;  /* 0x0000108d06004986 */ /* 0x0001f4000c101528 */
[----:B------:R-:W-:Y:S05]  /*3610*/  @!P5 BRA `(.L_x_38) ;  /* 0x000000000004d947 */ /* 0x000fea0003800000 */
[----:B------:R4:W5:Y:S02]  /*3620*/  LDG.E.LTC128B.U16 R150, desc[UR40][R10.64+0x12] ;  /* 0x000012280a967981 */ /* 0x000964000c1e1520 */
.L_x_38:
[----:B------:R-:W-:Y:S05]  /*3630*/  BSYNC B1 ;  /* 0x0000000000017941 */ /* 0x000fea0003800000 */
.L_x_37:
[----:B-----5:R-:W-:Y:S01]  /*3640*/  HADD2.F32 R132, -RZ, R150.H0_H0 ;  /* 0x20000096ff847230 */ /* 0x020fe20000004100 */
[----:B------:R-:W-:Y:S01]  /*3650*/  ISETP.GT.AND P4, PT, R3, 0x8, P1 ;  /* 0x000000080300780c */ /* 0x000fe20000f84270 */
[----:B------:R-:W-:Y:S03]  /*3660*/  BSSY B1, `(.L_x_39) ;  /* 0x0000007000017945 */ /* 0x000fe60003800000 */
[----:B------:R-:W-:-:S04]  /*3670*/  FMUL R132, R132, R137 ;  /* 0x0000008984847220 */ /* 0x000fc80000400000 */
[----:B------:R-:W-:-:S05]  /*3680*/  FFMA R132, R133, R136, R132 ;  /* 0x0000008885847223 */ /* 0x000fca0000000084 */
[----:B------:R-:W-:-:S05]  /*3690*/  F2FP.F16.F32.PACK_AB R132, RZ, R132 ;  /* 0x00000084ff84723e */ /* 0x000fca00000000ff */
[----:B------:R0:W-:Y:S01]  /*36a0*/  @P5 STG.E.U16 desc[UR40][R6.64+0x12], R132 ;  /* 0x0000128406005986 */ /* 0x0001e2000c101528 */
[----:B------:R-:W-:Y:S05]  /*36b0*/  @!P4 BRA `(.L_x_40) ;  /* 0x000000000004c947 */ /* 0x000fea0003800000 */
[----:B------:R0:W5:Y:S02]  /*36c0*/  LDG.E.LTC128B.U16 R150, desc[UR40][R20.64+0x10] ;  /* 0x0000102814967981 */ /* 0x000164000c1e1520 */
.L_x_40:
[----:B------:R-:W-:Y:S05]  /*36d0*/  BSYNC B1 ;  /* 0x0000000000017941 */ /* 0x000fea0003800000 */
.L_x_39:
[----:B0----5:R-:W-:Y:S01]  /*36e0*/  HADD2.F32 R132, -RZ, R150.H0_H0 ;  /* 0x20000096ff847230 */ /* 0x021fe20000004100 */
        /* <DEDUP_REMOVED lines=8> */
.L_x_42:
[----:B------:R-:W-:Y:S05]  /*3770*/  BSYNC B1 ;  /* 0x0000000000017941 */ /* 0x000fea0003800000 */
.L_x_41:
[----:B-----5:R-:W-:Y:S01]  /*3780*/  HADD2.F32 R132, -RZ, R150.H0_H0 ;  /* 0x20000096ff847230 */ /* 0x020fe20000004100 */
[----:B------:R-:W-:-:S04]  /*3790*/  IADD3 R131, P4, R144, R130, RZ ;  /* 0x0000008290837210 */ /* 0x000fc80007f9e0ff */
[----:B------:R-:W-:Y:S01]  /*37a0*/  FMUL R132, R132, R137 ;  /* 0x0000008984847220 */ /* 0x000fe20000400000 */
[----:B------:R-:W-:Y:S01]  /*37b0*/  IMAD.X R146, R157, 0x1, R147, P4 ;  /* 0x000000019d927824 */ /* 0x000fe200020e0693 */
[----:B------:R-:W-:Y:S02]  /*37c0*/  LEA R130, P4, R131, R12, 0x1 ;  /* 0x0000000c83827211 */ /* 0x000fe400078808ff */
[----:B------:R-:W-:Y:S02]  /*37d0*/  FFMA R132, R135, R136, R132 ;  /* 0x0000008887847223 */ /* 0x000fe40000000084 */
[----:B------:R-:W-:-:S03]  /*37e0*/  LEA.HI.X R131, R131, R13, R146, 0x1, P4 ;  /* 0x0000000d83837211 */ /* 0x000fc600020f0c92 */
[----:B------:R-:W-:-:S04]  /*37f0*/  F2FP.F16.F32.PACK_AB R132, RZ, R132 ;  /* 0x00000084ff84723e */ /* 0x000fc800000000ff */
[----:B0-----:R-:W-:-:S05]  /*3800*/  PRMT R133, R132, 0x7610, R133 ;  /* 0x0000761084857816 */ /* 0x001fca0000000085 */
[----:B------:R0:W-:Y:S01]  /*3810*/  @P5 STG.E.U16 desc[UR40][R128.64+0x12], R133 ;  /* 0x0000128580005986 */ /* 0x0001e2000c101528 */
[----:B------:R-:W-:-:S13]  /*3820*/  ISETP.GT.AND P5, PT, R3, 0x80, P0 ;  /* 0x000000800300780c */ /* 0x000fda00007a4270 */
[----:B------:R1:W2:Y:S01]  /*3830*/  @P5 LDG.E.LTC128B.U16 R150, desc[UR40][R130.64] ;  /* 0x0000002882965981 */ /* 0x0002a2000c1e1520 */
[----:B------:R-:W-:Y:S01]  /*3840*/  IMAD.WIDE.U32 R144, R140, 0x78, R142 ;  /* 0x000000788c907825 */ /* 0x000fe200078e008e */
[----:B------:R-:W-:Y:S03]  /*3850*/  BSSY B1, `(.L_x_43) ;  /* 0x0000016000017945 */ /* 0x000fe60003800000 */
[----:B------:R-:W-:Y:S02]  /*3860*/  IMAD.IADD R147, R155, 0x1, R145 ;  /* 0x000000019b937824 */ /* 0x000fe400078e0291 */
[----:B------:R-:W-:Y:S02]  /*3870*/  IMAD.MOV.U32 R146, RZ, RZ, R144 ;  /* 0x000000ffff927224 */ /* 0x000fe400078e0090 */
[----:B------:R-:W-:Y:S02]  /*3880*/  IMAD R5, R5, 0xf0, RZ ;  /* 0x000000f005057824 */ /* 0x000fe400078e02ff */
[----:B0-----:R-:W-:-:S03]  /*3890*/  IMAD.WIDE.U32 R132, R9, R140, R146 ;  /* 0x0000008c09847225 */ /* 0x001fc600078e0092 */
[----:B------:R-:W-:-:S04]  /*38a0*/  IADD3 R134, P4, R14, R132, RZ ;  /* 0x000000840e867210 */ /* 0x000fc80007f9e0ff */
[----:B------:R-:W-:-:S03]  /*38b0*/  IADD3.X R135, R15, R149, R133, P4, !PT ;  /* 0x000000950f877210 */ /* 0x000fc600027fe485 */
[----:B------:R-:W-:-:S04]  /*38c0*/  IMAD.WIDE.U32 R134, R23, R138, R134 ;  /* 0x0000008a17867225 */ /* 0x000fc800078e0086 */
[----:B-1----:R-:W-:Y:S01]  /*38d0*/  IMAD.IADD R131, R139, 0x1, R135 ;  /* 0x000000018b837824 */ /* 0x002fe200078e0287 */
[----:B------:R-:W-:-:S04]  /*38e0*/  LEA R130, P4, R134, R12, 0x1 ;  /* 0x0000000c86827211 */ /* 0x000fc800078808ff */
[----:B------:R-:W-:Y:S02]  /*38f0*/  LEA.HI.X R131, R134, R13, R131, 0x1, P4 ;  /* 0x0000000d86837211 */ /* 0x000fe400020f0c83 */
[----:B------:R-:W-:Y:S01]  /*3900*/  ISETP.GT.AND P4, PT, R3, 0x80, P3 ;  /* 0x000000800300780c */ /* 0x000fe20001f84270 */
[----:B--2---:R-:W-:-:S05]  /*3910*/  HADD2.F32 R132, -RZ, R150.H0_H0 ;  /* 0x20000096ff847230 */ /* 0x004fca0000004100 */
[----:B------:R-:W-:-:S04]  /*3920*/  FMUL R133, R132, R137 ;  /* 0x0000008984857220 */ /* 0x000fc80000400000 */
[----:B------:R-:W-:Y:S01]  /*3930*/  FFMA R120, R120, R136, R133 ;  /* 0x0000008878787223 */ /* 0x000fe20000000085 */
[----:B------:R-:W-:-:S04]  /*3940*/  IMAD.WIDE.U32 R132, R4, 0xf0, R128 ;  /* 0x000000f004847825 */ /* 0x000fc800078e0080 */
[----:B------:R-:W-:Y:S01]  /*3950*/  F2FP.F16.F32.PACK_AB R120, RZ, R120 ;  /* 0x00000078ff78723e */ /* 0x000fe200000000ff */
[----:B------:R-:W-:Y:S02]  /*3960*/  IMAD.IADD R135, R133, 0x1, R5 ;  /* 0x0000000185877824 */ /* 0x000fe400078e0205 */
[----:B------:R-:W-:-:S05]  /*3970*/  @P5 IMAD.MOV.U32 R134, RZ, RZ, R132 ;  /* 0x000000ffff865224 */ /* 0x000fca00078e0084 */
[----:B------:R0:W-:Y:S01]  /*3980*/  @P5 STG.E.U16 desc[UR40][R134.64], R120 ;  /* 0x0000007886005986 */ /* 0x0001e2000c101528 */
[----:B------:R-:W-:Y:S05]  /*3990*/  @!P4 BRA `(.L_x_44) ;  /* 0x000000000004c947 */ /* 0x000fea0003800000 */
[----:B------:R1:W5:Y:S02]  /*39a0*/  LDG.E.LTC128B.U16 R150, desc[UR40][R130.64+0x2] ;  /* 0x0000022882967981 */ /* 0x000364000c1e1520 */
.L_x_44:
[----:B------:R-:W-:Y:S05]  /*39b0*/  BSYNC B1 ;  /* 0x0000000000017941 */ /* 0x000fea0003800000 */
.L_x_43:
[----:B0----5:R-:W-:Y:S01]  /*39c0*/  HADD2.F32 R120, -RZ, R150.H0_H0 ;  /* 0x20000096ff787230 */ /* 0x021fe20000004100 */
[----:B------:R-:W-:Y:S01]  /*39d0*/  IADD3 R144, P5, R142, R144, RZ ;  /* 0x000000908e907210 */ /* 0x000fe20007fbe0ff */
[----:B------:R-:W-:Y:S01]  /*39e0*/  BSSY B1, `(.L_x_45) ;  /* 0x0000010000017945 */ /* 0x000fe20003800000 */
[----:B------:R-:W-:Y:S02]  /*39f0*/  ISETP.GT.AND P0, PT, R3, 0x88, P0 ;  /* 0x000000880300780c */ /* 0x000fe40000704270 */
[----:B------:R-:W-:Y:S01]  /*3a00*/  FMUL R120, R120, R137 ;  /* 0x0000008978787220 */ /* 0x000fe20000400000 */
[----:B------:R-:W-:-:S03]  /*3a10*/  IMAD.X R145, R147, 0x1, R143, P5 ;  /* 0x0000000193917824 */ /* 0x000fc600028e068f */
[----:B------:R-:W-:Y:S01]  /*3a20*/  FFMA R120, R121, R136, R120 ;  /* 0x0000008879787223 */ /* 0x000fe20000000078 */
[----:B------:R-:W-:-:S04]  /*3a30*/  IMAD.WIDE.U32 R140, R9, R140, R144 ;  /* 0x0000008c098c7225 */ /* 0x000fc800078e0090 */
[----:B------:R-:W-:Y:S01]  /*3a40*/  F2FP.F16.F32.PACK_AB R120, RZ, R120 ;  /* 0x00000078ff78723e */ /* 0x000fe200000000ff */
[----:B------:R-:W-:Y:S01]  /*3a50*/  @P4 IMAD.MOV.U32 R144, RZ, RZ, R132 ;  /* 0x000000ffff904224 */ /* 0x000fe200078e0084 */
[----:B------:R-:W-:Y:S01]  /*3a60*/  IADD3 R142, P5, R14, R140, RZ ;  /* 0x0000008c0e8e7210 */ /* 0x000fe20007fbe0ff */
[----:B------:R-:W-:Y:S01]  /*3a70*/  @P4 IMAD.MOV.U32 R145, RZ, RZ, R135 ;  /* 0x000000ffff914224 */ /* 0x000fe200078e0087 */
[----:B------:R-:W-:-:S05]  /*3a80*/  PRMT R9, R120, 0x7610, R9 ;  /* 0x0000761078097816 */ /* 0x000fca0000000009 */
[----:B------:R0:W-:Y:S01]  /*3a90*/  @P4 STG.E.U16 desc[UR40][R144.64+0x2], R9 ;  /* 0x0000020990004986 */ /* 0x0001e2000c101528 */
[----:B------:R-:W-:-:S04]  /*3aa0*/  LEA R120, P4, R152, R12, 0x1 ;  /* 0x0000000c98787211 */ /* 0x000fc800078808ff */
[----:B------:R-:W-:Y:S01]  /*3ab0*/  LEA.HI.X R121, R152, R13, R154, 0x1, P4 ;  /* 0x0000000d98797211 */ /* 0x000fe200020f0c9a */
[----:B------:R-:W-:Y:S08]  /*3ac0*/  @!P0 BRA `(.L_x_46) ;  /* 0x0000000000048947 */ /* 0x000ff00003800000 */
[----:B------:R2:W5:Y:S02]  /*3ad0*/  LDG.E.LTC128B.U16 R150, desc[UR40][R120.64] ;  /* 0x0000002878967981 */ /* 0x000564000c1e1520 */
.L_x_46:
[----:B------:R-:W-:Y:S05]  /*3ae0*/  BSYNC B1 ;  /* 0x0000000000017941 */ /* 0x000fea0003800000 */
.L_x_45:
[----:B-----5:R-:W-:Y:S01]  /*3af0*/  HADD2.F32 R14, -RZ, R150.H0_H0 ;  /* 0x20000096ff0e7230 */ /* 0x020fe20000004100 */
[----:B------:R-:W-:Y:S01]  /*3b00*/  IADD3.X R143, R15, R149, R141, P5, !PT ;  /* 0x000000950f8f7210 */ /* 0x000fe20002ffe48d */
[----:B------:R-:W-:Y:S01]  /*3b10*/  BSSY B1, `(.L_x_47) ;  /* 0x000000e000017945 */ /* 0x000fe20003800000 */
[----:B------:R-:W-:Y:S02]  /*3b20*/  ISETP.GT.AND P3, PT, R3, 0x88, P3 ;  /* 0x000000880300780c */ /* 0x000fe40001f64270 */
[----:B0-----:R-:W-:Y:S01]  /*3b30*/  FMUL R9, R14, R137 ;  /* 0x000000890e097220 */ /* 0x001fe20000400000 */
[----:B------:R-:W-:Y:S01]  /*3b40*/  IADD3 R14, P4, R151, R132, RZ ;  /* 0x00000084970e7210 */ /* 0x000fe20007f9e0ff */
[----:B--2---:R-:W-:-:S04]  /*3b50*/  IMAD.WIDE.U32 R120, R23, R138, R142 ;  /* 0x0000008a17787225 */ /* 0x004fc800078e008e */
[----:B------:R-:W-:Y:S01]  /*3b60*/  FFMA R9, R122, R136, R9 ;  /* 0x000000887a097223 */ /* 0x000fe20000000009 */
[----:B------:R-:W-:Y:S01]  /*3b70*/  IMAD.X R15, R135, 0x1, R153, P4 ;  /* 0x00000001870f7824 */ /* 0x000fe200020e0699 */
[----:B------:R-:W-:Y:S01]  /*3b80*/  LEA R12, P5, R120, R12, 0x1 ;  /* 0x0000000c780c7211 */ /* 0x000fe200078a08ff */
[----:B------:R-:W-:Y:S02]  /*3b90*/  IMAD.IADD R139, R139, 0x1, R121 ;  /* 0x000000018b8b7824 */ /* 0x000fe400078e0279 */
[----:B------:R-:W-:-:S03]  /*3ba0*/  F2FP.F16.F32.PACK_AB R9, RZ, R9 ;  /* 0x00000009ff09723e */ /* 0x000fc600000000ff */
[----:B------:R-:W-:Y:S02]  /*3bb0*/  LEA.HI.X R13, R120, R13, R139, 0x1, P5 ;  /* 0x0000000d780d7211 */ /* 0x000fe400028f0c8b */
[----:B------:R0:W-:Y:S01]  /*3bc0*/  @P0 STG.E.U16 desc[UR40][R14.64], R9 ;  /* 0x000000090e000986 */ /* 0x0001e2000c101528 */
[----:B------:R-:W-:Y:S05]  /*3bd0*/  @!P3 BRA `(.L_x_48) ;  /* 0x000000000004b947 */ /* 0x000fea0003800000 */
[----:B------:R2:W5:Y:S02]  /*3be0*/  LDG.E.LTC128B.U16 R150, desc[UR40][R12.64+0x2] ;  /* 0x000002280c967981 */ /* 0x000564000c1e1520 */
.L_x_48:
[----:B------:R-:W-:Y:S05]  /*3bf0*/  BSYNC B1 ;  /* 0x0000000000017941 */ /* 0x000fea0003800000 */
.L_x_47:
        /* <DEDUP_REMOVED lines=9> */
.L_x_50:
[----:B------:R-:W-:Y:S05]  /*3c90*/  BSYNC B1 ;  /* 0x0000000000017941 */ /* 0x000fea0003800000 */
.L_x_49:
[----:B0----5:R-:W-:Y:S01]  /*3ca0*/  HADD2.F32 R120, -RZ, R150.H0_H0 ;  /* 0x20000096ff787230 */ /* 0x021fe20000004100 */
[----:B------:R-:W-:Y:S01]  /*3cb0*/  ISETP.GT.AND P3, PT, R3, 0x80, P2 ;  /* 0x000000800300780c */ /* 0x000fe20001764270 */
[----:B------:R-:W-:Y:S01]  /*3cc0*/  @P0 IMAD.MOV.U32 R121, RZ, RZ, R135 ;  /* 0x000000ffff790224 */ /* 0x000fe200078e0087 */
[----:B------:R-:W-:Y:S02]  /*3cd0*/  BSSY B1, `(.L_x_51) ;  /* 0x0000008000017945 */ /* 0x000fe40003800000 */
[----:B------:R-:W-:Y:S01]  /*3ce0*/  FMUL R9, R120, R137 ;  /* 0x0000008978097220 */ /* 0x000fe20000400000 */
[----:B------:R-:W-:-:S03]  /*3cf0*/  @P0 IMAD.MOV.U32 R120, RZ, RZ, R132 ;  /* 0x000000ffff780224 */ /* 0x000fc600078e0084 */
[----:B------:R-:W-:-:S05]  /*3d00*/  FFMA R9, R124, R136, R9 ;  /* 0x000000887c097223 */ /* 0x000fca0000000009 */
[----:B------:R-:W-:-:S05]  /*3d10*/  F2FP.F16.F32.PACK_AB R9, RZ, R9 ;  /* 0x00000009ff09723e */ /* 0x000fca00000000ff */
[----:B------:R0:W-:Y:S01]  /*3d20*/  @P0 STG.E.U16 desc[UR40][R120.64+0x10], R9 ;  /* 0x0000100978000986 */ /* 0x0001e2000c101528 */
[----:B------:R-:W-:Y:S05]  /*3d30*/  @!P3 BRA `(.L_x_52) ;  /* 0x000000000004b947 */ /* 0x000fea0003800000 */
[----:B------:R0:W5:Y:S02]  /*3d40*/  LDG.E.LTC128B.U16 R150, desc[UR40][R130.64+0x12] ;  /* 0x0000122882967981 */ /* 0x000164000c1e1520 */
.L_x_52:
[----:B------:R-:W-:Y:S05]  /*3d50*/  BSYNC B1 ;  /* 0x0000000000017941 */ /* 0x000fea0003800000 */
.L_x_51:
[----:B0----5:R-:W-:Y:S01]  /*3d60*/  HADD2.F32 R120, -RZ, R150.H0_H0 ;  /* 0x20000096ff787230 */ /* 0x021fe20000004100 */
[----:B------:R-:W-:Y:S01]  /*3d70*/  ISETP.GT.AND P1, PT, R3, 0x88, P1 ;  /* 0x000000880300780c */ /* 0x000fe20000f24270 */
[----:B------:R-:W-:Y:S01]  /*3d80*/  @P3 IMAD.MOV.U32 R133, RZ, RZ, R135 ;  /* 0x000000ffff853224 */ /* 0x000fe200078e0087 */
[----:B------:R-:W-:Y:S02]  /*3d90*/  BSSY B1, `(.L_x_53) ;  /* 0x0000007000017945 */ /* 0x000fe40003800000 */
[----:B------:R-:W-:-:S04]  /*3da0*/  FMUL R120, R120, R137 ;  /* 0x0000008978787220 */ /* 0x000fc80000400000 */
[----:B------:R-:W-:-:S05]  /*3db0*/  FFMA R120, R125, R136, R120 ;  /* 0x000000887d787223 */ /* 0x000fca0000000078 */
[----:B------:R-:W-:-:S05]  /*3dc0*/  F2FP.F16.F32.PACK_AB R120, RZ, R120 ;  /* 0x00000078ff78723e */ /* 0x000fca00000000ff */
[----:B------:R0:W-:Y:S01]  /*3dd0*/  @P3 STG.E.U16 desc[UR40][R132.64+0x12], R120 ;  /* 0x0000127884003986 */ /* 0x0001e2000c101528 */
[----:B------:R-:W-:Y:S05]  /*3de0*/  @!P1 BRA `(.L_x_54) ;  /* 0x0000000000049947 */ /* 0x000fea0003800000 */
[----:B------:R0:W5:Y:S02]  /*3df0*/  LDG.E.LTC128B.U16 R150, desc[UR40][R12.64+0x10] ;  /* 0x000010280c967981 */ /* 0x000164000c1e1520 */
.L_x_54:
[----:B------:R-:W-:Y:S05]  /*3e00*/  BSYNC B1 ;  /* 0x0000000000017941 */ /* 0x000fea0003800000 */
.L_x_53:
        /* <DEDUP_REMOVED lines=9> */
.L_x_56:
[----:B------:R-:W-:Y:S05]  /*3ea0*/  BSYNC B1 ;  /* 0x0000000000017941 */ /* 0x000fea0003800000 */
.L_x_55:
[----:B-----5:R-:W-:Y:S01]  /*3eb0*/  HADD2.F32 R120, -RZ, R150.H0_H0 ;  /* 0x20000096ff787230 */ /* 0x020fe20000004100 */
[----:B------:R-:W-:Y:S01]  /*3ec0*/  ISETP.GT.AND P3, PT, R8, 0x10, PT ;  /* 0x000000100800780c */ /* 0x000fe20003f64270 */
[----:B------:R-:W-:Y:S03]  /*3ed0*/  BSSY B1, `(.L_x_57) ;  /* 0x0000008000017945 */ /* 0x000fe60003800000 */
[----:B------:R-:W-:Y:S01]  /*3ee0*/  FMUL R120, R120, R137 ;  /* 0x0000008978787220 */ /* 0x000fe20000400000 */
[----:B------:R-:W-:-:S03]  /*3ef0*/  ISETP.GT.AND P0, PT, R3, RZ, P3 ;  /* 0x000000ff0300720c */ /* 0x000fc60001f04270 */
[----:B------:R-:W-:-:S05]  /*3f00*/  FFMA R120, R127, R136, R120 ;  /* 0x000000887f787223 */ /* 0x000fca0000000078 */
[----:B------:R-:W-:-:S05]  /*3f10*/  F2FP.F16.F32.PACK_AB R120, RZ, R120 ;  /* 0x00000078ff78723e */ /* 0x000fca00000000ff */
[----:B------:R0:W-:Y:S01]  /*3f20*/  @P2 STG.E.U16 desc[UR40][R14.64+0x12], R120 ;  /* 0x000012780e002986 */ /* 0x0001e2000c101528 */
[----:B------:R-:W-:Y:S05]  /*3f30*/  @!P0 BRA `(.L_x_58) ;  /* 0x0000000000048947 */ /* 0x000fea0003800000 */
[----:B------:R0:W5:Y:S02]  /*3f40*/  LDG.E.LTC128B.U16 R150, desc[UR40][R10.64+0x20] ;  /* 0x000020280a967981 */ /* 0x000164000c1e1520 */
.L_x_58:
[----:B------:R-:W-:Y:S05]  /*3f50*/  BSYNC B1 ;  /* 0x0000000000017941 */ /* 0x000fea0003800000 */
.L_x_57:
[----:B0----5:R-:W-:Y:S01]  /*3f60*/  HADD2.F32 R14, -RZ, R150.H0_H0 ;  /* 0x20000096ff0e7230 */ /* 0x021fe20000004100 */
        /* <DEDUP_REMOVED lines=9> */
.L_x_60:
[----:B------:R-:W-:Y:S05]  /*4000*/  BSYNC B1 ;  /* 0x0000000000017941 */ /* 0x000fea0003800000 */
.L_x_59:
        /* <DEDUP_REMOVED lines=9> */
.L_x_62:
[----:B------:R-:W-:Y:S05]  /*40a0*/  BSYNC B1 ;  /* 0x0000000000017941 */ /* 0x000fea0003800000 */
.L_x_61:
        /* <DEDUP_REMOVED lines=9> */
.L_x_64:
[----:B------:R-:W-:Y:S05]  /*4140*/  BSYNC B1 ;  /* 0x0000000000017941 */ /* 0x000fea0003800000 */
.L_x_63:
        /* <DEDUP_REMOVED lines=10> */
.L_x_66:
[----:B------:R-:W-:Y:S05]  /*41f0*/  BSYNC B1 ;  /* 0x0000000000017941 */ /* 0x000fea0003800000 */
.L_x_65:
        /* <DEDUP_REMOVED lines=10> */
.L_x_68:
[----:B------:R-:W-:Y:S05]  /*42a0*/  BSYNC B1 ;  /* 0x0000000000017941 */ /* 0x000fea0003800000 */
.L_x_67:
        /* <DEDUP_REMOVED lines=9> */
.L_x_70:
[----:B------:R-:W-:Y:S05]  /*4340*/  BSYNC B1 ;  /* 0x0000000000017941 */ /* 0x000fea0003800000 */
.L_x_69:
        /* <DEDUP_REMOVED lines=9> */
.L_x_72:
[----:B------:R-:W-:Y:S05]  /*43e0*/  BSYNC B1 ;  /* 0x0000000000017941 */ /* 0x000fea0003800000 */
.L_x_71:
        /* <DEDUP_REMOVED lines=9> */
.L_x_74:
[----:B------:R-:W-:Y:S05]  /*4480*/  BSYNC B1 ;  /* 0x0000000000017941 */ /* 0x000fea0003800000 */
.L_x_73:
[----:B0----5:R-:W-:Y:S01]  /*4490*/  HADD2.F32 R14, -RZ, R150.H0_H0 ;  /* 0x20000096ff0e7230 */ /* 0x021fe20000004100 */
[----:B------:R-:W-:Y:S01]  /*44a0*/  ISETP.GT.AND P4, PT, R3, 0x80, P2 ;  /* 0x000000800300780c */ /* 0x000fe20001784270 */
[----:B------:R-:W-:Y:S03]  /*44b0*/  BSSY B1, `(.L_x_75) ;  /* 0x000000a000017945 */ /* 0x000fe60003800000 */
[----:B------:R-:W-:Y:S01]  /*44c0*/  FMUL R9, R14, R137 ;  /* 0x000000890e097220 */ /* 0x000fe20000400000 */
[----:B------:R-:W-:-:S04]  /*44d0*/  IMAD.WIDE.U32 R14, R4, 0xf0, R128 ;  /* 0x000000f0040e7825 */ /* 0x000fc800078e0080 */
[----:B------:R-:W-:Y:S01]  /*44e0*/  FFMA R9, R104, R136, R9 ;  /* 0x0000008868097223 */ /* 0x000fe20000000009 */
[----:B------:R-:W-:Y:S02]  /*44f0*/  IMAD.IADD R5, R5, 0x1, R15 ;  /* 0x0000000105057824 */ /* 0x000fe400078e020f */
[----:B------:R-:W-:Y:S02]  /*4500*/  IMAD.MOV.U32 R4, RZ, RZ, R14 ;  /* 0x000000ffff047224 */ /* 0x000fe400078e000e */
[----:B------:R-:W-:-:S05]  /*4510*/  F2FP.F16.F32.PACK_AB R9, RZ, R9 ;  /* 0x00000009ff09723e */ /* 0x000fca00000000ff */
[----:B------:R0:W-:Y:S01]  /*4520*/  @P5 STG.E.U16 desc[UR40][R4.64+0x20], R9 ;  /* 0x0000200904005986 */ /* 0x0001e2000c101528 */
[----:B------:R-:W-:Y:S05]  /*4530*/  @!P4 BRA `(.L_x_76) ;  /* 0x000000000004c947 */ /* 0x000fea0003800000 */
[----:B------:R0:W5:Y:S02]  /*4540*/  LDG.E.LTC128B.U16 R150, desc[UR40][R130.64+0x22] ;  /* 0x0000222882967981 */ /* 0x000164000c1e1520 */
.L_x_76:
[----:B------:R-:W-:Y:S05]  /*4550*/  BSYNC B1 ;  /* 0x0000000000017941 */ /* 0x000fea0003800000 */
.L_x_75:
        /* <DEDUP_REMOVED lines=9> */
.L_x_78:
[----:B------:R-:W-:Y:S05]  /*45f0*/  BSYNC B1 ;  /* 0x0000000000017941 */ /* 0x000fea0003800000 */
.L_x_77:
[----:B0----5:R-:W-:Y:S01]  /*4600*/  HADD2.F32 R104, -RZ, R150.H0_H0 ;  /* 0x20000096ff687230 */ /* 0x021fe20000004100 */
[----:B------:R-:W-:Y:S01]  /*4610*/  IADD3 R14, P4, R151, R14, RZ ;  /* 0x0000000e970e7210 */ /* 0x000fe20007f9e0ff */
[----:B------:R-:W-:Y:S01]  /*4620*/  BSSY B1, `(.L_x_79) ;  /* 0x0000009000017945 */ /* 0x000fe20003800000 */
[----:B------:R-:W-:Y:S02]  /*4630*/  ISETP.GT.AND P2, PT, R3, 0x88, P2 ;  /* 0x000000880300780c */ /* 0x000fe40001744270 */
[----:B------:R-:W-:Y:S01]  /*4640*/  FMUL R9, R104, R137 ;  /* 0x0000008968097220 */ /* 0x000fe20000400000 */
[----:B------:R-:W-:-:S03]  /*4650*/  IMAD.X R15, R153, 0x1, R5, P4 ;  /* 0x00000001990f7824 */ /* 0x000fc600020e0605 */
[----:B------:R-:W-:-:S05]  /*4660*/  FFMA R9, R106, R136, R9 ;  /* 0x000000886a097223 */ /* 0x000fca0000000009 */
[----:B------:R-:W-:-:S05]  /*4670*/  F2FP.F16.F32.PACK_AB R9, RZ, R9 ;  /* 0x00000009ff09723e */ /* 0x000fca00000000ff */
[----:B------:R0:W-:Y:S01]  /*4680*/  @P3 STG.E.U16 desc[UR40][R14.64+0x20], R9 ;  /* 0x000020090e003986 */ /* 0x0001e2000c101528 */
[----:B------:R-:W-:Y:S05]  /*4690*/  @!P2 BRA `(.L_x_80) ;  /* 0x000000000004a947 */ /* 0x000fea0003800000 */
[----:B------:R0:W5:Y:S02]  /*46a0*/  LDG.E.LTC128B.U16 R150, desc[UR40][R12.64+0x22] ;  /* 0x000022280c967981 */ /* 0x000164000c1e1520 */
.L_x_80:
[----:B------:R-:W-:Y:S05]  /*46b0*/  BSYNC B1 ;  /* 0x0000000000017941 */ /* 0x000fea0003800000 */
.L_x_79:
        /* <DEDUP_REMOVED lines=9> */
.L_x_82:
[----:B------:R-:W-:Y:S05]  /*4750*/  BSYNC B1 ;  /* 0x0000000000017941 */ /* 0x000fea0003800000 */
.L_x_81:
        /* <DEDUP_REMOVED lines=9> */
.L_x_84:
[----:B------:R-:W-:Y:S05]  /*47f0*/  BSYNC B1 ;  /* 0x0000000000017941 */ /* 0x000fea0003800000 */
.L_x_83:
        /* <DEDUP_REMOVED lines=9> */
.L_x_86:
[----:B------:R-:W-:Y:S05]  /*4890*/  BSYNC B1 ;  /* 0x0000000000017941 */ /* 0x000fea0003800000 */
.L_x_85:
        /* <DEDUP_REMOVED lines=9> */
.L_x_88:
[----:B------:R-:W-:Y:S05]  /*4930*/  BSYNC B1 ;  /* 0x0000000000017941 */ /* 0x000fea0003800000 */
.L_x_87:
        /* <DEDUP_REMOVED lines=10> */
.L_x_90:
[----:B------:R-:W-:Y:S05]  /*49e0*/  BSYNC B1 ;  /* 0x0000000000017941 */ /* 0x000fea0003800000 */
.L_x_89:
        /* <DEDUP_REMOVED lines=10> */
.L_x_92:
[----:B------:R-:W-:Y:S05]  /*4a90*/  BSYNC B1 ;  /* 0x0000000000017941 */ /* 0x000fea0003800000 */
.L_x_91:
        /* <DEDUP_REMOVED lines=9> */
.L_x_94:
[----:B------:R-:W-:Y:S05]  /*4b30*/  BSYNC B1 ;  /* 0x0000000000017941 */ /* 0x000fea0003800000 */
.L_x_93:
        /* <DEDUP_REMOVED lines=9> */
.L_x_96:
[----:B------:R-:W-:Y:S05]  /*4bd0*/  BSYNC B1 ;  /* 0x0000000000017941 */ /* 0x000fea0003800000 */
.L_x_95:
        /* <DEDUP_REMOVED lines=10> */
.L_x_98:
[----:B------:R-:W-:Y:S05]  /*4c80*/  BSYNC B1 ;  /* 0x0000000000017941 */ /* 0x000fea0003800000 */
.L_x_97:
        /* <DEDUP_REMOVED lines=10> */
.L_x_100:
[----:B------:R-:W-:Y:S05]  /*4d30*/  BSYNC B1 ;  /* 0x0000000000017941 */ /* 0x000fea0003800000 */
.L_x_99:
        /* <DEDUP_REMOVED lines=9> */
.L_x_102:
[----:B------:R-:W-:Y:S05]  /*4dd0*/  BSYNC B1 ;  /* 0x0000000000017941 */ /* 0x000fea0003800000 */
.L_x_101:
        /* <DEDUP_REMOVED lines=9> */
.L_x_104:
[----:B------:R-:W-:Y:S05]  /*4e70*/  BSYNC B1 ;  /* 0x0000000000017941 */ /* 0x000fea0003800000 */
.L_x_103:
        /* <DEDUP_REMOVED lines=9> */
.L_x_106:
[----:B------:R-:W-:Y:S05]  /*4f10*/  BSYNC B1 ;  /* 0x0000000000017941 */ /* 0x000fea0003800000 */
.L_x_105:
        /* <DEDUP_REMOVED lines=9> */
.L_x_108:
[----:B------:R-:W-:Y:S05]  /*4fb0*/  BSYNC B1 ;  /* 0x0000000000017941 */ /* 0x000fea0003800000 */
.L_x_107:
        /* <DEDUP_REMOVED lines=9> */
.L_x_110:
[----:B------:R-:W-:Y:S05]  /*5050*/  BSYNC B1 ;  /* 0x0000000000017941 */ /* 0x000fea0003800000 */
.L_x_109:
        /* <DEDUP_REMOVED lines=9> */
.L_x_112:
[----:B------:R-:W-:Y:S05]  /*50f0*/  BSYNC B1 ;  /* 0x0000000000017941 */ /* 0x000fea0003800000 */
.L_x_111:
        /* <DEDUP_REMOVED lines=9> */
.L_x_114:
[----:B------:R-:W-:Y:S05]  /*5190*/  BSYNC B1 ;  /* 0x0000000000017941 */ /* 0x000fea0003800000 */
.L_x_113:
        /* <DEDUP_REMOVED lines=9> */
.L_x_116:
[----:B------:R-:W-:Y:S05]  /*5230*/  BSYNC B1 ;  /* 0x0000000000017941 */ /* 0x000fea0003800000 */
.L_x_115:
        /* <DEDUP_REMOVED lines=9> */
.L_x_118:
[----:B------:R-:W-:Y:S05]  /*52d0*/  BSYNC B1 ;  /* 0x0000000000017941 */ /* 0x000fea0003800000 */
.L_x_117:
        /* <DEDUP_REMOVED lines=9> */
.L_x_120:
[----:B------:R-:W-:Y:S05]  /*5370*/  BSYNC B1 ;  /* 0x0000000000017941 */ /* 0x000fea0003800000 */
.L_x_119:
        /* <DEDUP_REMOVED lines=10> */
.L_x_122:
[----:B------:R-:W-:Y:S05]  /*5420*/  BSYNC B1 ;  /* 0x0000000000017941 */ /* 0x000fea0003800000 */
.L_x_121:
        /* <DEDUP_REMOVED lines=10> */
.L_x_124:
[----:B------:R-:W-:Y:S05]  /*54d0*/  BSYNC B1 ;  /* 0x0000000000017941 */ /* 0x000fea0003800000 */
.L_x_123:
        /* <DEDUP_REMOVED lines=9> */
.L_x_126:
[----:B------:R-:W-:Y:S05]  /*5570*/  BSYNC B1 ;  /* 0x0000000000017941 */ /* 0x000fea0003800000 */
.L_x_125:
        /* <DEDUP_REMOVED lines=9> */
.L_x_128:
[----:B------:R-:W-:Y:S05]  /*5610*/  BSYNC B1 ;  /* 0x0000000000017941 */ /* 0x000fea0003800000 */
.L_x_127:
        /* <DEDUP_REMOVED lines=10> */
.L_x_130:
[----:B------:R-:W-:Y:S05]  /*56c0*/  BSYNC B1 ;  /* 0x0000000000017941 */ /* 0x000fea0003800000 */
.L_x_129:
        /* <DEDUP_REMOVED lines=10> */
.L_x_132:
[----:B------:R-:W-:Y:S05]  /*5770*/  BSYNC B1 ;  /* 0x0000000000017941 */ /* 0x000fea0003800000 */
.L_x_131:
        /* <DEDUP_REMOVED lines=9> */
.L_x_134:
[----:B------:R-:W-:Y:S05]  /*5810*/  BSYNC B1 ;  /* 0x0000000000017941 */ /* 0x000fea0003800000 */
.L_x_133:
        /* <DEDUP_REMOVED lines=9> */
.L_x_136:
[----:B------:R-:W-:Y:S05]  /*58b0*/  BSYNC B1 ;  /* 0x0000000000017941 */ /* 0x000fea0003800000 */
.L_x_135:
        /* <DEDUP_REMOVED lines=9> */
.L_x_138:
[----:B------:R-:W-:Y:S05]  /*5950*/  BSYNC B1 ;  /* 0x0000000000017941 */ /* 0x000fea0003800000 */
.L_x_137:
        /* <DEDUP_REMOVED lines=9> */
.L_x_140:
[----:B------:R-:W-:Y:S05]  /*59f0*/  BSYNC B1 ;  /* 0x0000000000017941 */ /* 0x000fea0003800000 */
.L_x_139:
        /* <DEDUP_REMOVED lines=9> */
.L_x_142:
[----:B------:R-:W-:Y:S05]  /*5a90*/  BSYNC B1 ;  /* 0x0000000000017941 */ /* 0x000fea0003800000 */
.L_x_141:
        /* <DEDUP_REMOVED lines=9> */
.L_x_144:
[----:B------:R-:W-:Y:S05]  /*5b30*/  BSYNC B1 ;  /* 0x0000000000017941 */ /* 0x000fea0003800000 */
.L_x_143:
        /* <DEDUP_REMOVED lines=9> */
.L_x_146:
[----:B------:R-:W-:Y:S05]  /*5bd0*/  BSYNC B1 ;  /* 0x0000000000017941 */ /* 0x000fea0003800000 */
.L_x_145:
        /* <DEDUP_REMOVED lines=9> */
.L_x_148:
[----:B------:R-:W-:Y:S05]  /*5c70*/  BSYNC B1 ;  /* 0x0000000000017941 */ /* 0x000fea0003800000 */
.L_x_147:
        /* <DEDUP_REMOVED lines=9> */
.L_x_150:
[----:B------:R-:W-:Y:S05]  /*5d10*/  BSYNC B1 ;  /* 0x0000000000017941 */ /* 0x000fea0003800000 */
.L_x_149:
        /* <DEDUP_REMOVED lines=9> */
.L_x_152:
[----:B------:R-:W-:Y:S05]  /*5db0*/  BSYNC B1 ;  /* 0x0000000000017941 */ /* 0x000fea0003800000 */
.L_x_151:
        /* <DEDUP_REMOVED lines=10> */
.L_x_154:
[----:B------:R-:W-:Y:S05]  /*5e60*/  BSYNC B1 ;  /* 0x0000000000017941 */ /* 0x000fea0003800000 */
.L_x_153:
        /* <DEDUP_REMOVED lines=10> */
.L_x_156:
[----:B------:R-:W-:Y:S05]  /*5f10*/  BSYNC B1 ;  /* 0x0000000000017941 */ /* 0x000fea0003800000 */
.L_x_155:
        /* <DEDUP_REMOVED lines=9> */
.L_x_158:
[----:B------:R-:W-:Y:S05]  /*5fb0*/  BSYNC B1 ;  /* 0x0000000000017941 */ /* 0x000fea0003800000 */
.L_x_157:
        /* <DEDUP_REMOVED lines=9> */
.L_x_160:
[----:B------:R-:W-:Y:S05]  /*6050*/  BSYNC B1 ;  /* 0x0000000000017941 */ /* 0x000fea0003800000 */
.L_x_159:
        /* <DEDUP_REMOVED lines=10> */
.L_x_162:
[----:B------:R-:W-:Y:S05]  /*6100*/  BSYNC B1 ;  /* 0x0000000000017941 */ /* 0x000fea0003800000 */
.L_x_161:
        /* <DEDUP_REMOVED lines=10> */
.L_x_164:
[----:B------:R-:W-:Y:S05]  /*61b0*/  BSYNC B1 ;  /* 0x0000000000017941 */ /* 0x000fea0003800000 */
.L_x_163:
        /* <DEDUP_REMOVED lines=9> */
.L_x_166:
[----:B------:R-:W-:Y:S05]  /*6250*/  BSYNC B1 ;  /* 0x0000000000017941 */ /* 0x000fea0003800000 */
.L_x_165:
        /* <DEDUP_REMOVED lines=9> */
.L_x_168:
[----:B------:R-:W-:Y:S05]  /*62f0*/  BSYNC B1 ;  /* 0x0000000000017941 */ /* 0x000fea0003800000 */
.L_x_167:
        /* <DEDUP_REMOVED lines=9> */
.L_x_170:
[----:B------:R-:W-:Y:S05]  /*6390*/  BSYNC B1 ;  /* 0x0000000000017941 */ /* 0x000fea0003800000 */
.L_x_169:
        /* <DEDUP_REMOVED lines=9> */
.L_x_172:
[----:B------:R-:W-:Y:S05]  /*6430*/  BSYNC B1 ;  /* 0x0000000000017941 */ /* 0x000fea0003800000 */
.L_x_171:
        /* <DEDUP_REMOVED lines=9> */
.L_x_174:
[----:B------:R-:W-:Y:S05]  /*64d0*/  BSYNC B1 ;  /* 0x0000000000017941 */ /* 0x000fea0003800000 */
.L_x_173:
        /* <DEDUP_REMOVED lines=9> */
.L_x_176:
[----:B------:R-:W-:Y:S05]  /*6570*/  BSYNC B1 ;  /* 0x0000000000017941 */ /* 0x000fea0003800000 */
.L_x_175:
        /* <DEDUP_REMOVED lines=9> */
.L_x_178:
[----:B------:R-:W-:Y:S05]  /*6610*/  BSYNC B1 ;  /* 0x0000000000017941 */ /* 0x000fea0003800000 */
.L_x_177:
        /* <DEDUP_REMOVED lines=9> */
.L_x_180:
[----:B------:R-:W-:Y:S05]  /*66b0*/  BSYNC B1 ;  /* 0x0000000000017941 */ /* 0x000fea0003800000 */
.L_x_179:
        /* <DEDUP_REMOVED lines=9> */
.L_x_182:
[----:B------:R-:W-:Y:S05]  /*6750*/  BSYNC B1 ;  /* 0x0000000000017941 */ /* 0x000fea0003800000 */
.L_x_181:
        /* <DEDUP_REMOVED lines=9> */
.L_x_184:
[----:B------:R-:W-:Y:S05]  /*67f0*/  BSYNC B1 ;  /* 0x0000000000017941 */ /* 0x000fea0003800000 */
.L_x_183:
        /* <DEDUP_REMOVED lines=10> */
.L_x_186:
[----:B------:R-:W-:Y:S05]  /*68a0*/  BSYNC B1 ;  /* 0x0000000000017941 */ /* 0x000fea0003800000 */
.L_x_185:
        /* <DEDUP_REMOVED lines=10> */
.L_x_188:
[----:B------:R-:W-:Y:S05]  /*6950*/  BSYNC B1 ;  /* 0x0000000000017941 */ /* 0x000fea0003800000 */
.L_x_187:
        /* <DEDUP_REMOVED lines=9> */
.L_x_190:
[----:B------:R-:W-:Y:S05]  /*69f0*/  BSYNC B1 ;  /* 0x0000000000017941 */ /* 0x000fea0003800000 */
.L_x_189:
        /* <DEDUP_REMOVED lines=9> */
.L_x_192:
[----:B------:R-:W-:Y:S05]  /*6a90*/  BSYNC B1 ;  /* 0x0000000000017941 */ /* 0x000fea0003800000 */
.L_x_191:
        /* <DEDUP_REMOVED lines=10> */
.L_x_194:
[----:B------:R-:W-:Y:S05]  /*6b40*/  BSYNC B1 ;  /* 0x0000000000017941 */ /* 0x000fea0003800000 */
.L_x_193:
        /* <DEDUP_REMOVED lines=10> */
.L_x_196:
[----:B------:R-:W-:Y:S05]  /*6bf0*/  BSYNC B1 ;  /* 0x0000000000017941 */ /* 0x000fea0003800000 */
.L_x_195:
        /* <DEDUP_REMOVED lines=9> */
.L_x_198:
[----:B------:R-:W-:Y:S05]  /*6c90*/  BSYNC B1 ;  /* 0x0000000000017941 */ /* 0x000fea0003800000 */
.L_x_197:
        /* <DEDUP_REMOVED lines=9> */
.L_x_200:
[----:B------:R-:W-:Y:S05]  /*6d30*/  BSYNC B1 ;  /* 0x0000000000017941 */ /* 0x000fea0003800000 */
.L_x_199:
        /* <DEDUP_REMOVED lines=9> */
.L_x_202:
[----:B------:R-:W-:Y:S05]  /*6dd0*/  BSYNC B1 ;  /* 0x0000000000017941 */ /* 0x000fea0003800000 */
.L_x_201:
        /* <DEDUP_REMOVED lines=9> */
.L_x_204:
[----:B------:R-:W-:Y:S05]  /*6e70*/  BSYNC B1 ;  /* 0x0000000000017941 */ /* 0x000fea0003800000 */
.L_x_203:
        /* <DEDUP_REMOVED lines=9> */
.L_x_206:
[----:B------:R-:W-:Y:S05]  /*6f10*/  BSYNC B1 ;  /* 0x0000000000017941 */ /* 0x000fea0003800000 */
.L_x_205:
        /* <DEDUP_REMOVED lines=9> */
.L_x_208:
[----:B------:R-:W-:Y:S05]  /*6fb0*/  BSYNC B1 ;  /* 0x0000000000017941 */ /* 0x000fea0003800000 */
.L_x_207:
        /* <DEDUP_REMOVED lines=9> */
.L_x_210:
[----:B------:R-:W-:Y:S05]  /*7050*/  BSYNC B1 ;  /* 0x0000000000017941 */ /* 0x000fea0003800000 */
.L_x_209:
        /* <DEDUP_REMOVED lines=9> */
.L_x_212:
[----:B------:R-:W-:Y:S05]  /*70f0*/  BSYNC B1 ;  /* 0x0000000000017941 */ /* 0x000fea0003800000 */
.L_x_211:
        /* <DEDUP_REMOVED lines=9> */
.L_x_214:
[----:B------:R-:W-:Y:S05]  /*7190*/  BSYNC B1 ;  /* 0x0000000000017941 */ /* 0x000fea0003800000 */
.L_x_213:
        /* <DEDUP_REMOVED lines=9> */
.L_x_216:
[----:B------:R-:W-:Y:S05]  /*7230*/  BSYNC B1 ;  /* 0x0000000000017941 */ /* 0x000fea0003800000 */
.L_x_215:
        /* <DEDUP_REMOVED lines=10> */
.L_x_218:
[----:B------:R-:W-:Y:S05]  /*72e0*/  BSYNC B1 ;  /* 0x0000000000017941 */ /* 0x000fea0003800000 */
.L_x_217:
        /* <DEDUP_REMOVED lines=10> */
.L_x_220:
[----:B------:R-:W-:Y:S05]  /*7390*/  BSYNC B1 ;  /* 0x0000000000017941 */ /* 0x000fea0003800000 */
.L_x_219:
        /* <DEDUP_REMOVED lines=9> */
.L_x_222:
[----:B------:R-:W-:Y:S05]  /*7430*/  BSYNC B1 ;  /* 0x0000000000017941 */ /* 0x000fea0003800000 */
.L_x_221:
        /* <DEDUP_REMOVED lines=9> */
.L_x_224:
[----:B------:R-:W-:Y:S05]  /*74d0*/  BSYNC B1 ;  /* 0x0000000000017941 */ /* 0x000fea0003800000 */
.L_x_223:
        /* <DEDUP_REMOVED lines=10> */
.L_x_226:
[----:B------:R-:W-:Y:S05]  /*7580*/  BSYNC B1 ;  /* 0x0000000000017941 */ /* 0x000fea0003800000 */
.L_x_225:
        /* <DEDUP_REMOVED lines=10> */
.L_x_228:
[----:B------:R-:W-:Y:S05]  /*7630*/  BSYNC B1 ;  /* 0x0000000000017941 */ /* 0x000fea0003800000 */
.L_x_227:
        /* <DEDUP_REMOVED lines=9> */
.L_x_230:
[----:B------:R-:W-:Y:S05]  /*76d0*/  BSYNC B1 ;  /* 0x0000000000017941 */ /* 0x000fea0003800000 */
.L_x_229:
        /* <DEDUP_REMOVED lines=9> */
.L_x_232:
[----:B------:R-:W-:Y:S05]  /*7770*/  BSYNC B1 ;  /* 0x0000000000017941 */ /* 0x000fea0003800000 */
.L_x_231:
        /* <DEDUP_REMOVED lines=9> */
.L_x_234:
[----:B------:R-:W-:Y:S05]  /*7810*/  BSYNC B1 ;  /* 0x0000000000017941 */ /* 0x000fea0003800000 */
.L_x_233:
        /* <DEDUP_REMOVED lines=9> */
.L_x_236:
[----:B------:R-:W-:Y:S05]  /*78b0*/  BSYNC B1 ;  /* 0x0000000000017941 */ /* 0x000fea0003800000 */
.L_x_235:
        /* <DEDUP_REMOVED lines=9> */
.L_x_238:
[----:B------:R-:W-:Y:S05]  /*7950*/  BSYNC B1 ;  /* 0x0000000000017941 */ /* 0x000fea0003800000 */
.L_x_237:
        /* <DEDUP_REMOVED lines=9> */
.L_x_240:
[----:B------:R-:W-:Y:S05]  /*79f0*/  BSYNC B1 ;  /* 0x0000000000017941 */ /* 0x000fea0003800000 */
.L_x_239:
        /* <DEDUP_REMOVED lines=9> */
.L_x_242:
[----:B------:R-:W-:Y:S05]  /*7a90*/  BSYNC B1 ;  /* 0x0000000000017941 */ /* 0x000fea0003800000 */
.L_x_241:
        /* <DEDUP_REMOVED lines=9> */
.L_x_244:
[----:B------:R-:W-:Y:S05]  /*7b30*/  BSYNC B1 ;  /* 0x0000000000017941 */ /* 0x000fea0003800000 */
.L_x_243:
        /* <DEDUP_REMOVED lines=9> */
.L_x_246:
[----:B------:R-:W-:Y:S05]  /*7bd0*/  BSYNC B1 ;  /* 0x0000000000017941 */ /* 0x000fea0003800000 */
.L_x_245:
        /* <DEDUP_REMOVED lines=9> */
.L_x_248:
[----:B------:R-:W-:Y:S05]  /*7c70*/  BSYNC B1 ;  /* 0x0000000000017941 */ /* 0x000fea0003800000 */
.L_x_247:
[----:B------:R-:W-:Y:S05]  /*7c80*/  @!P0 BRA `(.L_x_249) ;  /* 0x0000001c00e08947 */ /* 0x000fea0003800000 */
[----:B-----5:R-:W-:-:S05]  /*7c90*/  HADD2.F32 R150, -RZ, R150.H0_H0 ;  /* 0x20000096ff967230 */ /* 0x020fca0000004100 */
[----:B------:R-:W-:-:S04]  /*7ca0*/  FMUL R150, R150, R137 ;  /* 0x0000008996967220 */ /* 0x000fc80000400000 */
[----:B------:R-:W-:-:S05]  /*7cb0*/  FFMA R150, R31, R136, R150 ;  /* 0x000000881f967223 */ /* 0x000fca0000000096 */
[----:B------:R-:W-:-:S05]  /*7cc0*/  F2FP.F16.F32.PACK_AB R150, RZ, R150 ;  /* 0x00000096ff96723e */ /* 0x000fca00000000ff */
[----:B------:R0:W-:Y:S01]  /*7cd0*/  STG.E.U16 desc[UR40][R14.64+0xd2], R150 ;  /* 0x0000d2960e007986 */ /* 0x0001e2000c101528 */
[----:B------:R-:W-:Y:S05]  /*7ce0*/  BRA `(.L_x_249) ;  /* 0x0000001c00c87947 */ /* 0x000fea0003800000 */
.L_x_30:
[----:B------:R-:W-:Y:S01]  /*7cf0*/  ULDC.64 UR4, c[0x0][0x5c0] ;  /* 0x0001700000047ab9 */ /* 0x000fe20000000a00 */
[-C--:B------:R-:W-:Y:S01]  /*7d00*/  FMUL R128, R128, R136.reuse ;  /* 0x0000008880807220 */ /* 0x080fe20000400000 */
[----:B------:R-:W-:Y:S01]  /*7d10*/  LEA R6, P2, R142, UR4, 0x1 ;  /* 0x000000048e067c11 */ /* 0x000fe2000f8408ff */
[----:B------:R-:W-:Y:S01]  /*7d20*/  IMAD.SHL.U32 R23, R4, 0x10, RZ ;  /* 0x0000001004177824 */ /* 0x000fe200078e00ff */
[----:B------:R-:W-:Y:S01]  /*7d30*/  ISETP.GT.AND P3, PT, R8, 0x1, PT ;  /* 0x000000010800780c */ /* 0x000fe20003f64270 */
[----:B------:R-:W-:Y:S01]  /*7d40*/  FMUL R129, R129, R136 ;  /* 0x0000008881817220 */ /* 0x000fe20000400000 */
[----:B------:R-:W-:Y:S01]  /*7d50*/  F2FP.F16.F32.PACK_AB R128, RZ, R128 ;  /* 0x00000080ff80723e */ /* 0x000fe200000000ff */
[-C--:B------:R-:W-:Y:S01]  /*7d60*/  FMUL R131, R131, R136.reuse ;  /* 0x0000008883837220 */ /* 0x080fe20000400000 */
[----:B------:R-:W-:Y:S01]  /*7d70*/  LEA.HI.X R7, R142, UR5, R151, 0x1, P2 ;  /* 0x000000058e077c11 */ /* 0x000fe200090f0c97 */
[-C--:B------:R-:W-:Y:S01]  /*7d80*/  FMUL R130, R130, R136.reuse ;  /* 0x0000008882827220 */ /* 0x080fe20000400000 */
[----:B------:R-:W-:Y:S01]  /*7d90*/  ISETP.GT.AND P2, PT, R3, RZ, P3 ;  /* 0x000000ff0300720c */ /* 0x000fe20001f44270 */
[-C--:B------:R-:W-:Y:S01]  /*7da0*/  FMUL R133, R133, R136.reuse ;  /* 0x0000008885857220 */ /* 0x080fe20000400000 */
[----:B------:R-:W-:Y:S01]  /*7db0*/  SHF.L.U64.HI R9, R4, 0x4, R5 ;  /* 0x0000000404097819 */ /* 0x000fe20000010205 */
[----:B------:R-:W-:Y:S01]  /*7dc0*/  @P1 STG.E.U16 desc[UR40][R6.64], R128 ;  /* 0x0000008006001986 */ /* 0x000fe2000c101528 */
[----:B------:R-:W-:Y:S01]  /*7dd0*/  ISETP.GT.AND P1, PT, R3, 0x8, P3 ;  /* 0x000000080300780c */ /* 0x000fe20001f24270 */
[----:B------:R-:W-:Y:S01]  /*7de0*/  FMUL R132, R132, R136 ;  /* 0x0000008884847220 */ /* 0x000fe20000400000 */
[----:B------:R-:W-:Y:S01]  /*7df0*/  IADD3 R10, P4, R23, R6, RZ ;  /* 0x00000006170a7210 */ /* 0x000fe20007f9e0ff */
[-C--:B------:R-:W-:Y:S01]  /*7e00*/  FMUL R135, R135, R136.reuse ;  /* 0x0000008887877220 */ /* 0x080fe20000400000 */
[----:B------:R-:W-:Y:S01]  /*7e10*/  F2FP.F16.F32.PACK_AB R129, RZ, R129 ;  /* 0x00000081ff81723e */ /* 0x000fe200000000ff */
[----:B------:R-:W-:Y:S01]  /*7e20*/  FMUL R134, R134, R136 ;  /* 0x0000008886867220 */ /* 0x000fe20000400000 */
[----:B------:R-:W-:Y:S01]  /*7e30*/  F2FP.F16.F32.PACK_AB R131, RZ, R131 ;  /* 0x00000083ff83723e */ /* 0x000fe200000000ff */
[----:B------:R-:W-:Y:S01]  /*7e40*/  IMAD.X R11, R9, 0x1, R7, P4 ;  /* 0x00000001090b7824 */ /* 0x000fe200020e0607 */
[----:B------:R-:W-:Y:S01]  /*7e50*/  ISETP.GT.AND P5, PT, R3, 0x8, P0 ;  /* 0x000000080300780c */ /* 0x000fe200007a4270 */
[----:B------:R-:W-:Y:S01]  /*7e60*/  @P2 STG.E.U16 desc[UR40][R6.64+0x2], R129 ;  /* 0x0000028106002986 */ /* 0x000fe2000c101528 */
[----:B------:R-:W-:Y:S01]  /*7e70*/  F2FP.F16.F32.PACK_AB R130, RZ, R130 ;  /* 0x00000082ff82723e */ /* 0x000fe200000000ff */
[----:B------:R-:W-:Y:S01]  /*7e80*/  FMUL R120, R120, R136 ;  /* 0x0000008878787220 */ /* 0x000fe20000400000 */
[C---:B------:R-:W-:Y:S01]  /*7e90*/  ISETP.GT.AND P2, PT, R8.reuse, 0x8, PT ;  /* 0x000000080800780c */ /* 0x040fe20003f44270 */
[----:B------:R-:W-:Y:S01]  /*7ea0*/  @P1 STG.E.U16 desc[UR40][R10.64+0x2], R131 ;  /* 0x000002830a001986 */ /* 0x000fe2000c101528 */
[----:B------:R-:W-:Y:S01]  /*7eb0*/  ISETP.GT.AND P1, PT, R8, 0x9, PT ;  /* 0x000000090800780c */ /* 0x000fe20003f24270 */
[----:B------:R-:W-:Y:S01]  /*7ec0*/  IMAD R5, R5, 0xf0, RZ ;  /* 0x000000f005057824 */ /* 0x000fe200078e02ff */
[----:B------:R-:W-:Y:S01]  /*7ed0*/  F2FP.F16.F32.PACK_AB R133, RZ, R133 ;  /* 0x00000085ff85723e */ /* 0x000fe200000000ff */
[----:B------:R-:W-:Y:S01]  /*7ee0*/  IMAD.WIDE.U32 R12, R4, 0xf0, R10 ;  /* 0x000000f0040c7825 */ /* 0x000fe200078e000a */
[----:B------:R-:W-:-:S03]  /*7ef0*/  ISETP.GT.AND P4, PT, R3, RZ, P1 ;  /* 0x000000ff0300720c */ /* 0x000fc60000f84270 */
[----:B------:R-:W-:Y:S01]  /*7f00*/  FMUL R121, R121, R136 ;  /* 0x0000008879797220 */ /* 0x000fe20000400000 */
[----:B------:R-:W-:Y:S01]  /*7f10*/  F2FP.F16.F32.PACK_AB R132, RZ, R132 ;  /* 0x00000084ff84723e */ /* 0x000fe200000000ff */
[----:B------:R-:W-:Y:S01]  /*7f20*/  @P5 STG.E.U16 desc[UR40][R10.64], R130 ;  /* 0x000000820a005986 */ /* 0x000fe2000c101528 */
[----:B------:R-:W-:Y:S01]  /*7f30*/  ISETP.GT.AND P5, PT, R3, RZ, P2 ;  /* 0x000000ff0300720c */ /* 0x000fe200017a4270 */
[----:B------:R-:W-:Y:S01]  /*7f40*/  IMAD.IADD R13, R5, 0x1, R13 ;  /* 0x00000001050d7824 */ /* 0x000fe200078e020d */
[----:B------:R-:W-:Y:S01]  /*7f50*/  F2FP.F16.F32.PACK_AB R135, RZ, R135 ;  /* 0x00000087ff87723e */ /* 0x000fe200000000ff */
[----:B------:R-:W-:Y:S01]  /*7f60*/  FMUL R122, R122, R136 ;  /* 0x000000887a7a7220 */ /* 0x000fe20000400000 */
[----:B------:R-:W-:Y:S01]  /*7f70*/  F2FP.F16.F32.PACK_AB R134, RZ, R134 ;  /* 0x00000086ff86723e */ /* 0x000fe200000000ff */
[----:B------:R-:W-:Y:S01]  /*7f80*/  FMUL R123, R123, R136 ;  /* 0x000000887b7b7220 */ /* 0x000fe20000400000 */
[----:B------:R-:W-:Y:S01]  /*7f90*/  F2FP.F16.F32.PACK_AB R120, RZ, R120 ;  /* 0x00000078ff78723e */ /* 0x000fe200000000ff */
[-C--:B------:R-:W-:Y:S01]  /*7fa0*/  FMUL R124, R124, R136.reuse ;  /* 0x000000887c7c7220 */ /* 0x080fe20000400000 */
[----:B------:R-:W-:Y:S01]  /*7fb0*/  F2FP.F16.F32.PACK_AB R121, RZ, R121 ;  /* 0x00000079ff79723e */ /* 0x000fe200000000ff */
[----:B------:R-:W-:Y:S01]  /*7fc0*/  @P4 STG.E.U16 desc[UR40][R6.64+0x12], R133 ;  /* 0x0000128506004986 */ /* 0x000fe2000c101528 */
[----:B------:R-:W-:Y:S01]  /*7fd0*/  ISETP.GT.AND P4, PT, R3, 0x8, P1 ;  /* 0x000000080300780c */ /* 0x000fe20000f84270 */
[----:B------:R-:W-:Y:S01]  /*7fe0*/  FMUL R125, R125, R136 ;  /* 0x000000887d7d7220 */ /* 0x000fe20000400000 */
[----:B------:R-:W-:Y:S01]  /*7ff0*/  F2FP.F16.F32.PACK_AB R122, RZ, R122 ;  /* 0x0000007aff7a723e */ /* 0x000fe200000000ff */
[----:B------:R-:W-:Y:S01]  /*8000*/  @P5 STG.E.U16 desc[UR40][R6.64+0x10], R132 ;  /* 0x0000108406005986 */ /* 0x000fe2000c101528 */
[----:B------:R-:W-:Y:S01]  /*8010*/  ISETP.GT.AND P5, PT, R3, 0x8, P2 ;  /* 0x000000080300780c */ /* 0x000fe200017a4270 */
[-C--:B------:R-:W-:Y:S01]  /*8020*/  FMUL R126, R126, R136.reuse ;  /* 0x000000887e7e7220 */ /* 0x080fe20000400000 */
[----:B------:R-:W-:Y:S01]  /*8030*/  F2FP.F16.F32.PACK_AB R123, RZ, R123 ;  /* 0x0000007bff7b723e */ /* 0x000fe200000000ff */
[----:B------:R-:W-:Y:S01]  /*8040*/  FMUL R127, R127, R136 ;  /* 0x000000887f7f7220 */ /* 0x000fe20000400000 */
[----:B------:R-:W-:Y:S01]  /*8050*/  F2FP.F16.F32.PACK_AB R124, RZ, R124 ;  /* 0x0000007cff7c723e */ /* 0x000fe200000000ff */
[-C--:B------:R-:W-:Y:S01]  /*8060*/  FMUL R113, R113, R136.reuse ;  /* 0x0000008871717220 */ /* 0x080fe20000400000 */
[----:B------:R-:W-:Y:S01]  /*8070*/  F2FP.F16.F32.PACK_AB R125, RZ, R125 ;  /* 0x0000007dff7d723e */ /* 0x000fe200000000ff */
[----:B------:R-:W-:Y:S01]  /*8080*/  FMUL R112, R112, R136 ;  /* 0x0000008870707220 */ /* 0x000fe20000400000 */
[----:B------:R-:W-:Y:S01]  /*8090*/  F2FP.F16.F32.PACK_AB R126, RZ, R126 ;  /* 0x0000007eff7e723e */ /* 0x000fe200000000ff */
[----:B------:R-:W-:Y:S01]  /*80a0*/  @P4 STG.E.U16 desc[UR40][R10.64+0x12], R135 ;  /* 0x000012870a004986 */ /* 0x000fe2000c101528 */
[C---:B------:R-:W-:Y:S01]  /*80b0*/  ISETP.GT.AND P4, PT, R3.reuse, 0x80, P0 ;  /* 0x000000800300780c */ /* 0x040fe20000784270 */
[-C--:B------:R-:W-:Y:S01]  /*80c0*/  FMUL R114, R114, R136.reuse ;  /* 0x0000008872727220 */ /* 0x080fe20000400000 */
[C---:B------:R-:W-:Y:S01]  /*80d0*/  ISETP.GT.AND P0, PT, R3.reuse, 0x88, P0 ;  /* 0x000000880300780c */ /* 0x040fe20000704270 */
[----:B------:R-:W-:Y:S01]  /*80e0*/  @P5 STG.E.U16 desc[UR40][R10.64+0x10], R134 ;  /* 0x000010860a005986 */ /* 0x000fe2000c101528 */
[----:B------:R-:W-:Y:S01]  /*80f0*/  ISETP.GT.AND P5, PT, R3, 0x80, P3 ;  /* 0x000000800300780c */ /* 0x000fe20001fa4270 */
[-C--:B------:R-:W-:Y:S01]  /*8100*/  FMUL R115, R115, R136.reuse ;  /* 0x0000008873737220 */ /* 0x080fe20000400000 */
[----:B------:R-:W-:Y:S01]  /*8110*/  ISETP.GT.AND P3, PT, R3, 0x88, P3 ;  /* 0x000000880300780c */ /* 0x000fe20001f64270 */
[-C--:B------:R-:W-:Y:S01]  /*8120*/  FMUL R116, R116, R136.reuse ;  /* 0x0000008874747220 */ /* 0x080fe20000400000 */
[----:B------:R-:W-:Y:S01]  /*8130*/  F2FP.F16.F32.PACK_AB R127, RZ, R127 ;  /* 0x0000007fff7f723e */ /* 0x000fe200000000ff */
[-C--:B------:R-:W-:Y:S01]  /*8140*/  FMUL R117, R117, R136.reuse ;  /* 0x0000008875757220 */ /* 0x080fe20000400000 */
[----:B------:R-:W-:Y:S01]  /*8150*/  F2FP.F16.F32.PACK_AB R113, RZ, R113 ;  /* 0x00000071ff71723e */ /* 0x000fe200000000ff */
[----:B------:R-:W-:Y:S01]  /*8160*/  FMUL R118, R118, R136 ;  /* 0x0000008876767220 */ /* 0x000fe20000400000 */
[----:B------:R-:W-:Y:S01]  /*8170*/  F2FP.F16.F32.PACK_AB R112, RZ, R112 ;  /* 0x00000070ff70723e */ /* 0x000fe200000000ff */
[----:B------:R0:W-:Y:S01]  /*8180*/  @P4 STG.E.U16 desc[UR40][R12.64], R120 ;  /* 0x000000780c004986 */ /* 0x0001e2000c101528 */
[----:B------:R-:W-:Y:S01]  /*8190*/  IADD3 R14, P4, R23, R12, RZ ;  /* 0x0000000c170e7210 */ /* 0x000fe20007f9e0ff */
[----:B------:R-:W-:Y:S01]  /*81a0*/  FMUL R119, R119, R136 ;  /* 0x0000008877777220 */ /* 0x000fe20000400000 */
[----:B------:R-:W-:Y:S01]  /*81b0*/  F2FP.F16.F32.PACK_AB R114, RZ, R114 ;  /* 0x00000072ff72723e */ /* 0x000fe200000000ff */
[----:B------:R1:W-:Y:S01]  /*81c0*/  @P5 STG.E.U16 desc[UR40][R12.64+0x2], R121 ;  /* 0x000002790c005986 */ /* 0x0003e2000c101528 */
[----:B------:R-:W-:Y:S01]  /*81d0*/  ISETP.GT.AND P5, PT, R3, 0x80, P2 ;  /* 0x000000800300780c */ /* 0x000fe200017a4270 */
[--C-:B------:R-:W-:Y:S01]  /*81e0*/  IMAD.X R15, R9, 0x1, R13.reuse, P4 ;  /* 0x00000001090f7824 */ /* 0x100fe200020e060d */
[C---:B------:R-:W-:Y:S01]  /*81f0*/  ISETP.GT.AND P4, PT, R3.reuse, 0x80, P1 ;  /* 0x000000800300780c */ /* 0x040fe20000f84270 */
[-C--:B------:R-:W-:Y:S01]  /*8200*/  FMUL R104, R104, R136.reuse ;  /* 0x0000008868687220 */ /* 0x080fe20000400000 */
[----:B------:R-:W-:Y:S01]  /*8210*/  ISETP.GT.AND P1, PT, R3, 0x88, P1 ;  /* 0x000000880300780c */ /* 0x000fe20000f24270 */
[-C--:B------:R-:W-:Y:S01]  /*8220*/  FMUL R105, R105, R136.reuse ;  /* 0x0000008869697220 */ /* 0x080fe20000400000 */
[----:B------:R-:W-:Y:S01]  /*8230*/  @P0 STG.E.U16 desc[UR40][R14.64], R122 ;  /* 0x0000007a0e000986 */ /* 0x000fe2000c101528 */
[----:B------:R-:W-:Y:S01]  /*8240*/  ISETP.GT.AND P0, PT, R8, 0x11, PT ;  /* 0x000000110800780c */ /* 0x000fe20003f04270 */
[-C--:B------:R-:W-:Y:S01]  /*8250*/  FMUL R106, R106, R136.reuse ;  /* 0x000000886a6a7220 */ /* 0x080fe20000400000 */
[----:B------:R-:W-:Y:S01]  /*8260*/  F2FP.F16.F32.PACK_AB R115, RZ, R115 ;  /* 0x00000073ff73723e */ /* 0x000fe200000000ff */
[----:B------:R-:W-:Y:S01]  /*8270*/  FMUL R107, R107, R136 ;  /* 0x000000886b6b7220 */ /* 0x000fe20000400000 */
[----:B------:R-:W-:Y:S01]  /*8280*/  F2FP.F16.F32.PACK_AB R116, RZ, R116 ;  /* 0x00000074ff74723e */ /* 0x000fe200000000ff */
[----:B------:R-:W-:Y:S01]  /*8290*/  FMUL R108, R108, R136 ;  /* 0x000000886c6c7220 */ /* 0x000fe20000400000 */
[--C-:B------:R-:W-:Y:S01]  /*82a0*/  @P5 IMAD.MOV.U32 R20, RZ, RZ, R12.reuse ;  /* 0x000000ffff145224 */ /* 0x100fe200078e000c */
[----:B------:R-:W-:Y:S01]  /*82b0*/  F2FP.F16.F32.PACK_AB R117, RZ, R117 ;  /* 0x00000075ff75723e */ /* 0x000fe200000000ff */
[--C-:B------:R-:W-:Y:S01]  /*82c0*/  @P5 IMAD.MOV.U32 R21, RZ, RZ, R13.reuse ;  /* 0x000000ffff155224 */ /* 0x100fe200078e000d */
[----:B------:R-:W-:Y:S01]  /*82d0*/  F2FP.F16.F32.PACK_AB R118, RZ, R118 ;  /* 0x00000076ff76723e */ /* 0x000fe200000000ff */
[----:B0-----:R-:W-:Y:S01]  /*82e0*/  @P4 IMAD.MOV.U32 R120, RZ, RZ, R12 ;  /* 0x000000ffff784224 */ /* 0x001fe200078e000c */
[----:B------:R-:W-:Y:S01]  /*82f0*/  F2FP.F16.F32.PACK_AB R119, RZ, R119 ;  /* 0x00000077ff77723e */ /* 0x000fe200000000ff */
[----:B-1----:R-:W-:Y:S01]  /*8300*/  @P4 IMAD.MOV.U32 R121, RZ, RZ, R13 ;  /* 0x000000ffff794224 */ /* 0x002fe200078e000d */
[----:B------:R-:W-:Y:S01]  /*8310*/  F2FP.F16.F32.PACK_AB R104, RZ, R104 ;  /* 0x00000068ff68723e */ /* 0x000fe200000000ff */
[--C-:B------:R-:W-:Y:S01]  /*8320*/  @P3 IMAD.MOV.U32 R12, RZ, RZ, R14.reuse ;  /* 0x000000ffff0c3224 */ /* 0x100fe200078e000e */
[----:B------:R-:W-:Y:S01]  /*8330*/  F2FP.F16.F32.PACK_AB R105, RZ, R105 ;  /* 0x00000069ff69723e */ /* 0x000fe200000000ff */
[--C-:B------:R-:W-:Y:S01]  /*8340*/  @P3 IMAD.MOV.U32 R13, RZ, RZ, R15.reuse ;  /* 0x000000ffff0d3224 */ /* 0x100fe200078e000f */
[----:B------:R-:W-:Y:S01]  /*8350*/  F2FP.F16.F32.PACK_AB R106, RZ, R106 ;  /* 0x0000006aff6a723e */ /* 0x000fe200000000ff */
[-C--:B------:R-:W-:Y:S01]  /*8360*/  FMUL R109, R109, R136.reuse ;  /* 0x000000886d6d7220 */ /* 0x080fe20000400000 */
[-C--:B------:R-:W-:Y:S01]  /*8370*/  FMUL R111, R111, R136.reuse ;  /* 0x000000886f6f7220 */ /* 0x080fe20000400000 */
[----:B------:R-:W-:Y:S01]  /*8380*/  F2FP.F16.F32.PACK_AB R107, RZ, R107 ;  /* 0x0000006bff6b723e */ /* 0x000fe200000000ff */
[----:B------:R0:W-:Y:S01]  /*8390*/  @P3 STG.E.U16 desc[UR40][R12.64+0x2], R123 ;  /* 0x0000027b0c003986 */ /* 0x0001e2000c101528 */
[C---:B------:R-:W-:Y:S01]  /*83a0*/  ISETP.GT.AND P3, PT, R3.reuse, 0x88, P2 ;  /* 0x000000880300780c */ /* 0x040fe20001764270 */
[-C--:B------:R-:W-:Y:S01]  /*83b0*/  FMUL R110, R110, R136.reuse ;  /* 0x000000886e6e7220 */ /* 0x080fe20000400000 */
[----:B------:R-:W-:Y:S01]  /*83c0*/  ISETP.GT.AND P2, PT, R8, 0x10, PT ;  /* 0x000000100800780c */ /* 0x000fe20003f44270 */
[----:B------:R-:W-:Y:S01]  /*83d0*/  @P5 STG.E.U16 desc[UR40][R20.64+0x10], R124 ;  /* 0x0000107c14005986 */ /* 0x000fe2000c101528 */
[C---:B------:R-:W-:Y:S01]  /*83e0*/  ISETP.GT.AND P5, PT, R3.reuse, RZ, P0 ;  /* 0x000000ff0300720c */ /* 0x040fe200007a4270 */
[----:B------:R-:W-:Y:S01]  /*83f0*/  FMUL R96, R96, R136 ;  /* 0x0000008860607220 */ /* 0x000fe20000400000 */
[----:B------:R-:W-:Y:S01]  /*8400*/  F2FP.F16.F32.PACK_AB R108, RZ, R108 ;  /* 0x0000006cff6c723e */ /* 0x000fe200000000ff */
[----:B------:R-:W-:Y:S01]  /*8410*/  @P4 STG.E.U16 desc[UR40][R120.64+0x12], R125 ;  /* 0x0000127d78004986 */ /* 0x000fe2000c101528 */
[----:B------:R-:W-:Y:S01]  /*8420*/  ISETP.GT.AND P4, PT, R3, RZ, P2 ;  /* 0x000000ff0300720c */ /* 0x000fe20001784270 */
[-C--:B------:R-:W-:Y:S01]  /*8430*/  FMUL R97, R97, R136.reuse ;  /* 0x0000008861617220 */ /* 0x080fe20000400000 */
[----:B------:R-:W-:Y:S01]  /*8440*/  F2FP.F16.F32.PACK_AB R109, RZ, R109 ;  /* 0x0000006dff6d723e */ /* 0x000fe200000000ff */
[----:B------:R-:W-:Y:S01]  /*8450*/  FMUL R99, R99, R136 ;  /* 0x0000008863637220 */ /* 0x000fe20000400000 */
[----:B------:R-:W-:Y:S01]  /*8460*/  F2FP.F16.F32.PACK_AB R111, RZ, R111 ;  /* 0x0000006fff6f723e */ /* 0x000fe200000000ff */
[----:B0-----:R-:W-:Y:S01]  /*8470*/  @P3 IMAD.MOV.U32 R12, RZ, RZ, R14 ;  /* 0x000000ffff0c3224 */ /* 0x001fe200078e000e */
[----:B------:R-:W-:Y:S01]  /*8480*/  F2FP.F16.F32.PACK_AB R110, RZ, R110 ;  /* 0x0000006eff6e723e */ /* 0x000fe200000000ff */
[----:B------:R-:W-:-:S02]  /*8490*/  @P3 IMAD.MOV.U32 R13, RZ, RZ, R15 ;  /* 0x000000ffff0d3224 */ /* 0x000fc400078e000f */
[----:B------:R-:W-:Y:S01]  /*84a0*/  FMUL R98, R98, R136 ;  /* 0x0000008862627220 */ /* 0x000fe20000400000 */
[----:B------:R-:W-:Y:S01]  /*84b0*/  F2FP.F16.F32.PACK_AB R96, RZ, R96 ;  /* 0x00000060ff60723e */ /* 0x000fe200000000ff */
[-C--:B------:R-:W-:Y:S01]  /*84c0*/  FMUL R100, R100, R136.reuse ;  /* 0x0000008864647220 */ /* 0x080fe20000400000 */
[----:B------:R-:W-:Y:S01]  /*84d0*/  F2FP.F16.F32.PACK_AB R97, RZ, R97 ;  /* 0x00000061ff61723e */ /* 0x000fe200000000ff */
[----:B------:R0:W-:Y:S01]  /*84e0*/  @P3 STG.E.U16 desc[UR40][R12.64+0x10], R126 ;  /* 0x0000107e0c003986 */ /* 0x0001e2000c101528 */
[----:B------:R-:W-:Y:S01]  /*84f0*/  ISETP.GT.AND P3, PT, R3, 0x8, P2 ;  /* 0x000000080300780c */ /* 0x000fe20001764270 */
[-C--:B------:R-:W-:Y:S01]  /*8500*/  FMUL R101, R101, R136.reuse ;  /* 0x0000008865657220 */ /* 0x080fe20000400000 */
[----:B------:R-:W-:Y:S01]  /*8510*/  F2FP.F16.F32.PACK_AB R99, RZ, R99 ;  /* 0x00000063ff63723e */ /* 0x000fe200000000ff */
[----:B------:R1:W-:Y:S01]  /*8520*/  @P1 STG.E.U16 desc[UR40][R14.64+0x12], R127 ;  /* 0x0000127f0e001986 */ /* 0x0003e2000c101528 */
[----:B------:R-:W-:Y:S01]  /*8530*/  ISETP.GT.AND P1, PT, R8, 0x18, PT ;  /* 0x000000180800780c */ /* 0x000fe20003f24270 */
[----:B------:R-:W-:Y:S01]  /*8540*/  FMUL R102, R102, R136 ;  /* 0x0000008866667220 */ /* 0x000fe20000400000 */
[----:B------:R-:W-:Y:S01]  /*8550*/  F2FP.F16.F32.PACK_AB R98, RZ, R98 ;  /* 0x00000062ff62723e */ /* 0x000fe200000000ff */
[----:B------:R1:W-:Y:S01]  /*8560*/  @P5 STG.E.U16 desc[UR40][R6.64+0x22], R113 ;  /* 0x0000227106005986 */ /* 0x0003e2000c101528 */
[----:B------:R-:W-:Y:S01]  /*8570*/  ISETP.GT.AND P5, PT, R3, 0x8, P0 ;  /* 0x000000080300780c */ /* 0x000fe200007a4270 */
[----:B------:R-:W-:Y:S01]  /*8580*/  FMUL R103, R103, R136 ;  /* 0x0000008867677220 */ /* 0x000fe20000400000 */
[----:B------:R-:W-:Y:S01]  /*8590*/  F2FP.F16.F32.PACK_AB R100, RZ, R100 ;  /* 0x00000064ff64723e */ /* 0x000fe200000000ff */
[----:B------:R1:W-:Y:S01]  /*85a0*/  @P4 STG.E.U16 desc[UR40][R6.64+0x20], R112 ;  /* 0x0000207006004986 */ /* 0x0003e2000c101528 */
[----:B------:R-:W-:Y:S01]  /*85b0*/  ISETP.GT.AND P4, PT, R3, RZ, P1 ;  /* 0x000000ff0300720c */ /* 0x000fe20000f84270 */
[----:B0-----:R-:W-:Y:S01]  /*85c0*/  IMAD.WIDE.U32 R12, R4, 0xf0, R10 ;  /* 0x000000f0040c7825 */ /* 0x001fe200078e000a */
[----:B------:R-:W-:Y:S01]  /*85d0*/  F2FP.F16.F32.PACK_AB R101, RZ, R101 ;  /* 0x00000065ff65723e */ /* 0x000fe200000000ff */
[----:B------:R1:W-:Y:S01]  /*85e0*/  @P3 STG.E.U16 desc[UR40][R10.64+0x20], R114 ;  /* 0x000020720a003986 */ /* 0x0003e2000c101528 */
[----:B------:R-:W-:Y:S01]  /*85f0*/  ISETP.GT.AND P3, PT, R8, 0x19, PT ;  /* 0x000000190800780c */ /* 0x000fe20003f64270 */
[----:B------:R-:W-:Y:S01]  /*8600*/  IMAD.IADD R13, R5, 0x1, R13 ;  /* 0x00000001050d7824 */ /* 0x000fe200078e020d */
[----:B------:R-:W-:Y:S01]  /*8610*/  F2FP.F16.F32.PACK_AB R102, RZ, R102 ;  /* 0x00000066ff66723e */ /* 0x000fe200000000ff */
[-C--:B------:R-:W-:Y:S01]  /*8620*/  FMUL R88, R88, R136.reuse ;  /* 0x0000008858587220 */ /* 0x080fe20000400000 */
[----:B------:R-:W-:Y:S01]  /*8630*/  F2FP.F16.F32.PACK_AB R103, RZ, R103 ;  /* 0x00000067ff67723e */ /* 0x000fe200000000ff */
[----:B------:R1:W-:Y:S01]  /*8640*/  @P5 STG.E.U16 desc[UR40][R10.64+0x22], R115 ;  /* 0x000022730a005986 */ /* 0x0003e2000c101528 */
[----:B------:R-:W-:Y:S01]  /*8650*/  ISETP.GT.AND P5, PT, R3, RZ, P3 ;  /* 0x000000ff0300720c */ /* 0x000fe20001fa4270 */
[-C--:B------:R-:W-:Y:S01]  /*8660*/  FMUL R89, R89, R136.reuse ;  /* 0x0000008859597220 */ /* 0x080fe20000400000 */
[-C--:B------:R-:W-:Y:S01]  /*8670*/  FMUL R90, R90, R136.reuse ;  /* 0x000000885a5a7220 */ /* 0x080fe20000400000 */
[----:B------:R1:W-:Y:S01]  /*8680*/  @P4 STG.E.U16 desc[UR40][R6.64+0x30], R116 ;  /* 0x0000307406004986 */ /* 0x0003e2000c101528 */
[----:B------:R-:W-:Y:S01]  /*8690*/  ISETP.GT.AND P4, PT, R3, 0x8, P1 ;  /* 0x000000080300780c */ /* 0x000fe20000f84270 */
[----:B------:R-:W-:Y:S01]  /*86a0*/  FMUL R91, R91, R136 ;  /* 0x000000885b5b7220 */ /* 0x000fe20000400000 */
[----:B------:R-:W-:Y:S01]  /*86b0*/  F2FP.F16.F32.PACK_AB R88, RZ, R88 ;  /* 0x00000058ff58723e */ /* 0x000fe200000000ff */
[-C--:B------:R-:W-:Y:S01]  /*86c0*/  FMUL R93, R93, R136.reuse ;  /* 0x000000885d5d7220 */ /* 0x080fe20000400000 */
[----:B------:R-:W-:Y:S01]  /*86d0*/  F2FP.F16.F32.PACK_AB R89, RZ, R89 ;  /* 0x00000059ff59723e */ /* 0x000fe200000000ff */
        /* <DEDUP_REMOVED lines=9> */
[C---:B------:R-:W-:Y:S01]  /*8770*/  ISETP.GT.AND P4, PT, R3.reuse, 0x80, P2 ;  /* 0x000000800300780c */ /* 0x040fe20001784270 */
[-C--:B------:R-:W-:Y:S01]  /*8780*/  FMUL R80, R80, R136.reuse ;  /* 0x0000008850507220 */ /* 0x080fe20000400000 */
[----:B------:R-:W-:Y:S01]  /*8790*/  ISETP.GT.AND P2, PT, R3, 0x88, P2 ;  /* 0x000000880300780c */ /* 0x000fe20001744270 */
[----:B------:R-:W-:Y:S01]  /*87a0*/  FMUL R81, R81, R136 ;  /* 0x0000008851517220 */ /* 0x000fe20000400000 */
[----:B------:R-:W-:Y:S01]  /*87b0*/  F2FP.F16.F32.PACK_AB R92, RZ, R92 ;  /* 0x0000005cff5c723e */ /* 0x000fe200000000ff */
[----:B------:R-:W-:Y:S01]  /*87c0*/  FMUL R83, R83, R136 ;  /* 0x0000008853537220 */ /* 0x000fe20000400000 */
        /* <DEDUP_REMOVED lines=9> */
[----:B------:R-:W-:Y:S01]  /*8860*/  IMAD.X R5, R9, 0x1, R13, P5 ;  /* 0x0000000109057824 */ /* 0x000fe200028e060d */
[----:B------:R-:W-:Y:S01]  /*8870*/  ISETP.GT.AND P0, PT, R3, 0x88, P0 ;  /* 0x000000880300780c */ /* 0x000fe20000704270 */
[-C--:B------:R-:W-:Y:S01]  /*8880*/  FMUL R85, R85, R136.reuse ;  /* 0x0000008855557220 */ /* 0x080fe20000400000 */
[----:B------:R-:W-:Y:S01]  /*8890*/  F2FP.F16.F32.PACK_AB R81, RZ, R81 ;  /* 0x00000051ff51723e */ /* 0x000fe200000000ff */
[-C--:B------:R-:W-:Y:S01]  /*88a0*/  FMUL R86, R86, R136.reuse ;  /* 0x0000008856567220 */ /* 0x080fe20000400000 */
[----:B------:R-:W-:Y:S01]  /*88b0*/  F2FP.F16.F32.PACK_AB R83, RZ, R83 ;  /* 0x00000053ff53723e */ /* 0x000fe200000000ff */
[----:B------:R-:W-:Y:S01]  /*88c0*/  FMUL R87, R87, R136 ;  /* 0x0000008857577220 */ /* 0x000fe20000400000 */
[----:B------:R-:W-:Y:S01]  /*88d0*/  F2FP.F16.F32.PACK_AB R82, RZ, R82 ;  /* 0x00000052ff52723e */ /* 0x000fe200000000ff */
[----:B------:R-:W-:Y:S01]  /*88e0*/  FMUL R72, R72, R136 ;  /* 0x0000008848487220 */ /* 0x000fe20000400000 */
[----:B------:R-:W-:Y:S01]  /*88f0*/  F2FP.F16.F32.PACK_AB R84, RZ, R84 ;  /* 0x00000054ff54723e */ /* 0x000fe200000000ff */
[-C--:B------:R-:W-:Y:S01]  /*8900*/  FMUL R73, R73, R136.reuse ;  /* 0x0000008849497220 */ /* 0x080fe20000400000 */
[----:B------:R-:W-:Y:S01]  /*8910*/  F2FP.F16.F32.PACK_AB R85, RZ, R85 ;  /* 0x00000055ff55723e */ /* 0x000fe200000000ff */
[----:B------:R1:W-:Y:S01]  /*8920*/  @P4 STG.E.U16 desc[UR40][R12.64+0x22], R105 ;  /* 0x000022690c004986 */ /* 0x0003e2000c101528 */
[C---:B------:R-:W-:Y:S01]  /*8930*/  ISETP.GT.AND P4, PT, R3.reuse, 0x80, P1 ;  /* 0x000000800300780c */ /* 0x040fe20000f84270 */
[-C--:B------:R-:W-:Y:S01]  /*8940*/  FMUL R74, R74, R136.reuse ;  /* 0x000000884a4a7220 */ /* 0x080fe20000400000 */
[C---:B------:R-:W-:Y:S01]  /*8950*/  ISETP.GT.AND P1, PT, R3.reuse, 0x88, P1 ;  /* 0x000000880300780c */ /* 0x040fe20000f24270 */
[----:B------:R1:W-:Y:S01]  /*8960*/  @P2 STG.E.U16 desc[UR40][R4.64+0x20], R106 ;  /* 0x0000206a04002986 */ /* 0x0003e2000c101528 */
[----:B------:R-:W-:Y:S01]  /*8970*/  ISETP.GT.AND P2, PT, R3, 0x80, P3 ;  /* 0x000000800300780c */ /* 0x000fe20001f44270 */
[----:B------:R-:W-:Y:S01]  /*8980*/  FMUL R75, R75, R136 ;  /* 0x000000884b4b7220 */ /* 0x000fe20000400000 */
[----:B------:R-:W-:Y:S01]  /*8990*/  ISETP.GT.AND P3, PT, R3, 0x88, P3 ;  /* 0x000000880300780c */ /* 0x000fe20001f64270 */
[----:B------:R1:W-:Y:S01]  /*89a0*/  @P0 STG.E.U16 desc[UR40][R4.64+0x22], R107 ;  /* 0x0000226b04000986 */ /* 0x0003e2000c101528 */
[----:B------:R-:W-:Y:S01]  /*89b0*/  F2FP.F16.F32.PACK_AB R86, RZ, R86 ;  /* 0x00000056ff56723e */ /* 0x000fe200000000ff */
[-C--:B------:R-:W-:Y:S01]  /*89c0*/  FMUL R77, R77, R136.reuse ;  /* 0x000000884d4d7220 */ /* 0x080fe20000400000 */
[----:B------:R-:W-:Y:S01]  /*89d0*/  F2FP.F16.F32.PACK_AB R87, RZ, R87 ;  /* 0x00000057ff57723e */ /* 0x000fe200000000ff */
[----:B------:R-:W-:Y:S01]  /*89e0*/  FMUL R76, R76, R136 ;  /* 0x000000884c4c7220 */ /* 0x000fe20000400000 */
[----:B------:R-:W-:Y:S01]  /*89f0*/  F2FP.F16.F32.PACK_AB R72, RZ, R72 ;  /* 0x00000048ff48723e */ /* 0x000fe200000000ff */
[----:B------:R1:W-:Y:S01]  /*8a00*/  @P4 STG.E.U16 desc[UR40][R12.64+0x30], R108 ;  /* 0x0000306c0c004986 */ /* 0x0003e2000c101528 */
[----:B------:R-:W-:Y:S01]  /*8a10*/  F2FP.F16.F32.PACK_AB R73, RZ, R73 ;  /* 0x00000049ff49723e */ /* 0x000fe200000000ff */
[----:B------:R-:W-:Y:S01]  /*8a20*/  FMUL R78, R78, R136 ;  /* 0x000000884e4e7220 */ /* 0x000fe20000400000 */
[----:B------:R-:W-:Y:S01]  /*8a30*/  F2FP.F16.F32.PACK_AB R74, RZ, R74 ;  /* 0x0000004aff4a723e */ /* 0x000fe200000000ff */
[----:B------:R1:W-:Y:S01]  /*8a40*/  @P2 STG.E.U16 desc[UR40][R12.64+0x32], R109 ;  /* 0x0000326d0c002986 */ /* 0x0003e2000c101528 */
[C---:B------:R-:W-:Y:S01]  /*8a50*/  ISETP.GT.AND P2, PT, R8.reuse, 0x21, PT ;  /* 0x000000210800780c */ /* 0x040fe20003f44270 */
[-C--:B------:R-:W-:Y:S01]  /*8a60*/  FMUL R79, R79, R136.reuse ;  /* 0x000000884f4f7220 */ /* 0x080fe20000400000 */
[----:B------:R-:W-:Y:S01]  /*8a70*/  F2FP.F16.F32.PACK_AB R75, RZ, R75 ;  /* 0x0000004bff4b723e */ /* 0x000fe200000000ff */
[----:B------:R1:W-:Y:S01]  /*8a80*/  @P3 STG.E.U16 desc[UR40][R4.64+0x32], R111 ;  /* 0x0000326f04003986 */ /* 0x0003e2000c101528 */
[----:B------:R-:W-:Y:S01]  /*8a90*/  ISETP.GT.AND P3, PT, R8, 0x20, PT ;  /* 0x000000200800780c */ /* 0x000fe20003f64270 */
[-C--:B------:R-:W-:Y:S01]  /*8aa0*/  FMUL R64, R64, R136.reuse ;  /* 0x0000008840407220 */ /* 0x080fe20000400000 */
[C---:B------:R-:W-:Y:S01]  /*8ab0*/  ISETP.GT.AND P4, PT, R3.reuse, RZ, P2 ;  /* 0x000000ff0300720c */ /* 0x040fe20001784270 */
[----:B------:R1:W-:Y:S01]  /*8ac0*/  @P1 STG.E.U16 desc[UR40][R4.64+0x30], R110 ;  /* 0x0000306e04001986 */ /* 0x0003e2000c101528 */
[----:B------:R-:W-:Y:S01]  /*8ad0*/  ISETP.GT.AND P0, PT, R3, RZ, P3 ;  /* 0x000000ff0300720c */ /* 0x000fe20001f04270 */
[-C--:B------:R-:W-:Y:S01]  /*8ae0*/  FMUL R65, R65, R136.reuse ;  /* 0x0000008841417220 */ /* 0x080fe20000400000 */
[----:B------:R-:W-:Y:S01]  /*8af0*/  ISETP.GT.AND P1, PT, R3, 0x8, P2 ;  /* 0x000000080300780c */ /* 0x000fe20001724270 */
[-C--:B------:R-:W-:Y:S01]  /*8b00*/  FMUL R67, R67, R136.reuse ;  /* 0x0000008843437220 */ /* 0x080fe20000400000 */
[----:B------:R-:W-:Y:S01]  /*8b10*/  ISETP.GT.AND P5, PT, R3, 0x8, P3 ;  /* 0x000000080300780c */ /* 0x000fe20001fa4270 */
[-C--:B------:R-:W-:Y:S01]  /*8b20*/  FMUL R66, R66, R136.reuse ;  /* 0x0000008842427220 */ /* 0x080fe20000400000 */
[----:B------:R-:W-:Y:S01]  /*8b30*/  F2FP.F16.F32.PACK_AB R77, RZ, R77 ;  /* 0x0000004dff4d723e */ /* 0x000fe200000000ff */
[----:B------:R-:W-:Y:S01]  /*8b40*/  FMUL R68, R68, R136 ;  /* 0x0000008844447220 */ /* 0x000fe20000400000 */
        /* <DEDUP_REMOVED lines=14> */
[----:B------:R-:W-:Y:S01]  /*8c30*/  F2FP.F16.F32.PACK_AB R67, RZ, R67 ;  /* 0x00000043ff43723e */ /* 0x000fe200000000ff */
[----:B------:R1:W-:Y:S01]  /*8c40*/  @P5 STG.E.U16 desc[UR40][R10.64+0x40], R98 ;  /* 0x000040620a005986 */ /* 0x0003e2000c101528 */
[----:B------:R-:W-:Y:S01]  /*8c50*/  ISETP.GT.AND P5, PT, R3, RZ, P0 ;  /* 0x000000ff0300720c */ /* 0x000fe200007a4270 */
[-C--:B------:R-:W-:Y:S01]  /*8c60*/  FMUL R57, R57, R136.reuse ;  /* 0x0000008839397220 */ /* 0x080fe20000400000 */
[----:B------:R-:W-:Y:S01]  /*8c70*/  ISETP.GT.AND P4, PT, R3, RZ, P1 ;  /* 0x000000ff0300720c */ /* 0x000fe20000f84270 */
[----:B------:R-:W-:Y:S01]  /*8c80*/  FMUL R58, R58, R136 ;  /* 0x000000883a3a7220 */ /* 0x000fe20000400000 */
[----:B------:R-:W-:Y:S01]  /*8c90*/  F2FP.F16.F32.PACK_AB R66, RZ, R66 ;  /* 0x00000042ff42723e */ /* 0x000fe200000000ff */
        /* <DEDUP_REMOVED lines=10> */
[----:B------:R-:W-:Y:S01]  /*8d40*/  FMUL R63, R63, R136 ;  /* 0x000000883f3f7220 */ /* 0x000fe20000400000 */
[----:B------:R-:W-:Y:S01]  /*8d50*/  F2FP.F16.F32.PACK_AB R56, RZ, R56 ;  /* 0x00000038ff38723e */ /* 0x000fe200000000ff */
[----:B------:R1:W-:Y:S01]  /*8d60*/  @P4 STG.E.U16 desc[UR40][R6.64+0x52], R101 ;  /* 0x0000526506004986 */ /* 0x0003e2000c101528 */
[----:B------:R-:W-:Y:S01]  /*8d70*/  ISETP.GT.AND P4, PT, R3, 0x8, P1 ;  /* 0x000000080300780c */ /* 0x000fe20000f84270 */
[-C--:B------:R-:W-:Y:S01]  /*8d80*/  FMUL R48, R48, R136.reuse ;  /* 0x0000008830307220 */ /* 0x080fe20000400000 */
[----:B------:R-:W-:Y:S01]  /*8d90*/  F2FP.F16.F32.PACK_AB R57, RZ, R57 ;  /* 0x00000039ff39723e */ /* 0x000fe200000000ff */
[----:B------:R-:W-:Y:S01]  /*8da0*/  FMUL R49, R49, R136 ;  /* 0x0000008831317220 */ /* 0x000fe20000400000 */
[----:B------:R-:W-:Y:S01]  /*8db0*/  F2FP.F16.F32.PACK_AB R58, RZ, R58 ;  /* 0x0000003aff3a723e */ /* 0x000fe200000000ff */
[-C--:B------:R-:W-:Y:S01]  /*8dc0*/  FMUL R51, R51, R136.reuse ;  /* 0x0000008833337220 */ /* 0x080fe20000400000 */
        /* <DEDUP_REMOVED lines=29> */
[----:B------:R1:W-:Y:S01]  /*8fa0*/  @P2 STG.E.U16 desc[UR40][R4.64+0x42], R91 ;  /* 0x0000425b04002986 */ /* 0x0003e2000c101528 */
[----:B------:R-:W-:Y:S01]  /*8fb0*/  ISETP.GT.AND P2, PT, R8, 0x31, PT ;  /* 0x000000310800780c */ /* 0x000fe20003f44270 */
[-C--:B------:R-:W-:Y:S01]  /*8fc0*/  FMUL R44, R44, R136.reuse ;  /* 0x000000882c2c7220 */ /* 0x080fe20000400000 */
[----:B------:R-:W-:Y:S01]  /*8fd0*/  F2FP.F16.F32.PACK_AB R51, RZ, R51 ;  /* 0x00000033ff33723e */ /* 0x000fe200000000ff */
[----:B------:R-:W-:Y:S01]  /*8fe0*/  FMUL R45, R45, R136 ;  /* 0x000000882d2d7220 */ /* 0x000fe20000400000 */
[----:B------:R-:W-:Y:S01]  /*8ff0*/  F2FP.F16.F32.PACK_AB R50, RZ, R50 ;  /* 0x00000032ff32723e */ /* 0x000fe200000000ff */
[----:B------:R1:W-:Y:S01]  /*9000*/  @P4 STG.E.U16 desc[UR40][R12.64+0x50], R92 ;  /* 0x0000505c0c004986 */ /* 0x0003e2000c101528 */
[----:B------:R-:W-:Y:S01]  /*9010*/  ISETP.GT.AND P4, PT, R3, RZ, P2 ;  /* 0x000000ff0300720c */ /* 0x000fe20001784270 */
[----:B------:R-:W-:Y:S01]  /*9020*/  FMUL R46, R46, R136 ;  /* 0x000000882e2e7220 */ /* 0x000fe20000400000 */
[----:B------:R-:W-:Y:S01]  /*9030*/  F2FP.F16.F32.PACK_AB R52, RZ, R52 ;  /* 0x00000034ff34723e */ /* 0x000fe200000000ff */
[----:B------:R1:W-:Y:S01]  /*9040*/  @P3 STG.E.U16 desc[UR40][R12.64+0x52], R93 ;  /* 0x0000525d0c003986 */ /* 0x0003e2000c101528 */
[----:B------:R-:W-:Y:S01]  /*9050*/  ISETP.GT.AND P3, PT, R8, 0x30, PT ;  /* 0x000000300800780c */ /* 0x000fe20003f64270 */
[-C--:B------:R-:W-:Y:S01]  /*9060*/  FMUL R47, R47, R136.reuse ;  /* 0x000000882f2f7220 */ /* 0x080fe20000400000 */
[----:B------:R-:W-:Y:S01]  /*9070*/  F2FP.F16.F32.PACK_AB R53, RZ, R53 ;  /* 0x00000035ff35723e */ /* 0x000fe200000000ff */
[----:B------:R1:W-:Y:S01]  /*9080*/  @P0 STG.E.U16 desc[UR40][R4.64+0x50], R94 ;  /* 0x0000505e04000986 */ /* 0x0003e2000c101528 */
[C---:B------:R-:W-:Y:S01]  /*9090*/  ISETP.GT.AND P0, PT, R3.reuse, RZ, P3 ;  /* 0x000000ff0300720c */ /* 0x040fe20001f04270 */
[-C--:B------:R-:W-:Y:S01]  /*90a0*/  FMUL R32, R32, R136.reuse ;  /* 0x0000008820207220 */ /* 0x080fe20000400000 */
[C---:B------:R-:W-:Y:S01]  /*90b0*/  ISETP.GT.AND P5, PT, R3.reuse, 0x8, P3 ;  /* 0x000000080300780c */ /* 0x040fe20001fa4270 */
[----:B------:R1:W-:Y:S01]  /*90c0*/  @P1 STG.E.U16 desc[UR40][R4.64+0x52], R95 ;  /* 0x0000525f04001986 */ /* 0x0003e2000c101528 */
[----:B------:R-:W-:Y:S01]  /*90d0*/  ISETP.GT.AND P1, PT, R3, 0x8, P2 ;  /* 0x000000080300780c */ /* 0x000fe20001724270 */
[----:B------:R-:W-:Y:S01]  /*90e0*/  FMUL R33, R33, R136 ;  /* 0x0000008821217220 */ /* 0x000fe20000400000 */
[----:B------:R-:W-:Y:S01]  /*90f0*/  F2FP.F16.F32.PACK_AB R54, RZ, R54 ;  /* 0x00000036ff36723e */ /* 0x000fe200000000ff */
[----:B------:R1:W-:Y:S01]  /*9100*/  @P4 STG.E.U16 desc[UR40][R6.64+0x62], R81 ;  /* 0x0000625106004986 */ /* 0x0003e2000c101528 */
[----:B------:R-:W-:Y:S01]  /*9110*/  F2FP.F16.F32.PACK_AB R55, RZ, R55 ;  /* 0x00000037ff37723e */ /* 0x000fe200000000ff */
[----:B------:R-:W-:Y:S01]  /*9120*/  FMUL R34, R34, R136 ;  /* 0x0000008822227220 */ /* 0x000fe20000400000 */
[----:B------:R-:W-:Y:S01]  /*9130*/  F2FP.F16.F32.PACK_AB R40, RZ, R40 ;  /* 0x00000028ff28723e */ /* 0x000fe200000000ff */
[-C--:B------:R-:W-:Y:S01]  /*9140*/  FMUL R35, R35, R136.reuse ;  /* 0x0000008823237220 */ /* 0x080fe20000400000 */
[----:B------:R-:W-:Y:S01]  /*9150*/  F2FP.F16.F32.PACK_AB R41, RZ, R41 ;  /* 0x00000029ff29723e */ /* 0x000fe200000000ff */
[----:B------:R1:W-:Y:S01]  /*9160*/  @P0 STG.E.U16 desc[UR40][R6.64+0x60], R80 ;  /* 0x0000605006000986 */ /* 0x0003e2000c101528 */
[----:B------:R-:W-:Y:S01]  /*9170*/  ISETP.GT.AND P0, PT, R8, 0x38, PT ;  /* 0x000000380800780c */ /* 0x000fe20003f04270 */
        /* <DEDUP_REMOVED lines=9> */
[----:B------:R-:W-:Y:S01]  /*9210*/  ISETP.GT.AND P4, PT, R3, RZ, P1 ;  /* 0x000000ff0300720c */ /* 0x000fe20000f84270 */
        /* <DEDUP_REMOVED lines=10> */
[----:B------:R1:W-:Y:S01]  /*92c0*/  @P5 STG.E.U16 desc[UR40][R6.64+0x70], R84 ;  /* 0x0000705406005986 */ /* 0x0003e2000c101528 */
[C---:B------:R-:W-:Y:S01]  /*92d0*/  ISETP.GT.AND P5, PT, R3.reuse, 0x8, P0 ;  /* 0x000000080300780c */ /* 0x040fe200007a4270 */
[-C--:B------:R-:W-:Y:S01]  /*92e0*/  FMUL R28, R28, R136.reuse ;  /* 0x000000881c1c7220 */ /* 0x080fe20000400000 */
[----:B------:R-:W-:Y:S01]  /*92f0*/  F2FP.F16.F32.PACK_AB R33, RZ, R33 ;  /* 0x00000021ff21723e */ /* 0x000fe200000000ff */
[----:B------:R1:W-:Y:S01]  /*9300*/  @P4 STG.E.U16 desc[UR40][R6.64+0x72], R85 ;  /* 0x0000725506004986 */ /* 0x0003e2000c101528 */
[----:B------:R-:W-:Y:S01]  /*9310*/  ISETP.GT.AND P4, PT, R3, 0x8, P1 ;  /* 0x000000080300780c */ /* 0x000fe20000f84270 */
[----:B------:R-:W-:Y:S01]  /*9320*/  FMUL R29, R29, R136 ;  /* 0x000000881d1d7220 */ /* 0x000fe20000400000 */
[----:B------:R-:W-:Y:S01]  /*9330*/  F2FP.F16.F32.PACK_AB R34, RZ, R34 ;  /* 0x00000022ff22723e */ /* 0x000fe200000000ff */
[-C--:B------:R-:W-:Y:S01]  /*9340*/  FMUL R30, R30, R136.reuse ;  /* 0x000000881e1e7220 */ /* 0x080fe20000400000 */
[----:B------:R-:W-:Y:S01]  /*9350*/  F2FP.F16.F32.PACK_AB R35, RZ, R35 ;  /* 0x00000023ff23723e */ /* 0x000fe200000000ff */
[----:B------:R-:W-:Y:S01]  /*9360*/  FMUL R31, R31, R136 ;  /* 0x000000881f1f7220 */ /* 0x000fe20000400000 */
[----:B------:R-:W-:-:S02]  /*9370*/  F2FP.F16.F32.PACK_AB R36, RZ, R36 ;  /* 0x00000024ff24723e */ /* 0x000fc400000000ff */
[----:B------:R-:W-:Y:S01]  /*9380*/  F2FP.F16.F32.PACK_AB R37, RZ, R37 ;  /* 0x00000025ff25723e */ /* 0x000fe200000000ff */
[----:B------:R1:W-:Y:S01]  /*9390*/  @P5 STG.E.U16 desc[UR40][R10.64+0x70], R86 ;  /* 0x000070560a005986 */ /* 0x0003e2000c101528 */
[C---:B------:R-:W-:Y:S02]  /*93a0*/  ISETP.GT.AND P5, PT, R3.reuse, 0x80, P3 ;  /* 0x000000800300780c */ /* 0x040fe40001fa4270 */
[C---:B------:R-:W-:Y:S01]  /*93b0*/  ISETP.GT.AND P3, PT, R3.reuse, 0x88, P3 ;  /* 0x000000880300780c */ /* 0x040fe20001f64270 */
[----:B------:R1:W-:Y:S01]  /*93c0*/  @P4 STG.E.U16 desc[UR40][R10.64+0x72], R87 ;  /* 0x000072570a004986 */ /* 0x0003e2000c101528 */
[C---:B------:R-:W-:Y:S02]  /*93d0*/  ISETP.GT.AND P4, PT, R3.reuse, 0x80, P2 ;  /* 0x000000800300780c */ /* 0x040fe40001784270 */
[----:B------:R-:W-:Y:S02]  /*93e0*/  ISETP.GT.AND P2, PT, R3, 0x88, P2 ;  /* 0x000000880300780c */ /* 0x000fe40001744270 */
[----:B------:R-:W-:-:S02]  /*93f0*/  F2FP.F16.F32.PACK_AB R38, RZ, R38 ;  /* 0x00000026ff26723e */ /* 0x000fc400000000ff */
[----:B------:R-:W-:Y:S02]  /*9400*/  F2FP.F16.F32.PACK_AB R39, RZ, R39 ;  /* 0x00000027ff27723e */ /* 0x000fe400000000ff */
[----:B------:R-:W-:Y:S01]  /*9410*/  F2FP.F16.F32.PACK_AB R24, RZ, R24 ;  /* 0x00000018ff18723e */ /* 0x000fe200000000ff */
[----:B------:R1:W-:Y:S01]  /*9420*/  @P5 STG.E.U16 desc[UR40][R12.64+0x60], R72 ;  /* 0x000060480c005986 */ /* 0x0003e2000c101528 */
[----:B------:R-:W-:Y:S02]  /*9430*/  F2FP.F16.F32.PACK_AB R25, RZ, R25 ;  /* 0x00000019ff19723e */ /* 0x000fe400000000ff */
[----:B------:R-:W-:Y:S01]  /*9440*/  F2FP.F16.F32.PACK_AB R26, RZ, R26 ;  /* 0x0000001aff1a723e */ /* 0x000fe200000000ff */
[----:B------:R1:W-:Y:S01]  /*9450*/  @P4 STG.E.U16 desc[UR40][R12.64+0x62], R73 ;  /* 0x000062490c004986 */ /* 0x0003e2000c101528 */
[C---:B------:R-:W-:Y:S02]  /*9460*/  ISETP.GT.AND P4, PT, R3.reuse, 0x80, P0 ;  /* 0x000000800300780c */ /* 0x040fe40000784270 */
[C---:B------:R-:W-:Y:S01]  /*9470*/  ISETP.GT.AND P0, PT, R3.reuse, 0x88, P0 ;  /* 0x000000880300780c */ /* 0x040fe20000704270 */
[----:B------:R1:W-:Y:S01]  /*9480*/  @P3 STG.E.U16 desc[UR40][R4.64+0x60], R74 ;  /* 0x0000604a04003986 */ /* 0x0003e2000c101528 */
[----:B------:R-:W-:-:S02]  /*9490*/  ISETP.GT.AND P3, PT, R3, 0x80, P1 ;  /* 0x000000800300780c */ /* 0x000fc40000f64270 */
[C---:B------:R-:W-:Y:S01]  /*94a0*/  ISETP.GT.AND P1, PT, R3.reuse, 0x88, P1 ;  /* 0x000000880300780c */ /* 0x040fe20000f24270 */
[----:B------:R1:W-:Y:S01]  /*94b0*/  @P2 STG.E.U16 desc[UR40][R4.64+0x62], R75 ;  /* 0x0000624b04002986 */ /* 0x0003e2000c101528 */
[C---:B------:R-:W-:Y:S02]  /*94c0*/  ISETP.GT.AND P2, PT, R8.reuse, 0x41, PT ;  /* 0x000000410800780c */ /* 0x040fe40003f44270 */
[----:B------:R-:W-:Y:S02]  /*94d0*/  F2FP.F16.F32.PACK_AB R27, RZ, R27 ;  /* 0x0000001bff1b723e */ /* 0x000fe400000000ff */
[----:B------:R-:W-:Y:S01]  /*94e0*/  F2FP.F16.F32.PACK_AB R28, RZ, R28 ;  /* 0x0000001cff1c723e */ /* 0x000fe200000000ff */
[----:B------:R1:W-:Y:S01]  /*94f0*/  @P4 STG.E.U16 desc[UR40][R12.64+0x70], R76 ;  /* 0x0000704c0c004986 */ /* 0x0003e2000c101528 */
[----:B------:R-:W-:Y:S02]  /*9500*/  ISETP.GT.AND P4, PT, R3, RZ, P2 ;  /* 0x000000ff0300720c */ /* 0x000fe40001784270 */
[----:B------:R-:W-:Y:S01]  /*9510*/  F2FP.F16.F32.PACK_AB R29, RZ, R29 ;  /* 0x0000001dff1d723e */ /* 0x000fe200000000ff */
[----:B------:R1:W-:Y:S01]  /*9520*/  @P3 STG.E.U16 desc[UR40][R12.64+0x72], R77 ;  /* 0x0000724d0c003986 */ /* 0x0003e2000c101528 */
[----:B------:R-:W-:-:S02]  /*9530*/  ISETP.GT.AND P3, PT, R8, 0x40, PT ;  /* 0x000000400800780c */ /* 0x000fc40003f64270 */
[----:B------:R-:W-:Y:S01]  /*9540*/  F2FP.F16.F32.PACK_AB R30, RZ, R30 ;  /* 0x0000001eff1e723e */ /* 0x000fe200000000ff */
[----:B------:R1:W-:Y:S01]  /*9550*/  @P0 STG.E.U16 desc[UR40][R4.64+0x70], R78 ;  /* 0x0000704e04000986 */ /* 0x0003e2000c101528 */
[C---:B------:R-:W-:Y:S02]  /*9560*/  ISETP.GT.AND P0, PT, R3.reuse, RZ, P3 ;  /* 0x000000ff0300720c */ /* 0x040fe40001f04270 */
[C---:B------:R-:W-:Y:S01]  /*9570*/  ISETP.GT.AND P5, PT, R3.reuse, 0x8, P3 ;  /* 0x000000080300780c */ /* 0x040fe20001fa4270 */
[----:B------:R1:W-:Y:S01]  /*9580*/  @P1 STG.E.U16 desc[UR40][R4.64+0x72], R79 ;  /* 0x0000724f04001986 */ /* 0x0003e2000c101528 */
[----:B------:R-:W-:Y:S02]  /*9590*/  ISETP.GT.AND P1, PT, R3, 0x8, P2 ;  /* 0x000000080300780c */ /* 0x000fe40001724270 */
[----:B------:R-:W-:Y:S01]  /*95a0*/  F2FP.F16.F32.PACK_AB R31, RZ, R31 ;  /* 0x0000001fff1f723e */ /* 0x000fe200000000ff */
[----:B------:R1:W-:Y:S06]  /*95b0*/  @P4 STG.E.U16 desc[UR40][R6.64+0x82], R65 ;  /* 0x0000824106004986 */ /* 0x0003ec000c101528 */
[----:B------:R1:W-:Y:S01]  /*95c0*/  @P0 STG.E.U16 desc[UR40][R6.64+0x80], R64 ;  /* 0x0000804006000986 */ /* 0x0003e2000c101528 */
[----:B------:R-:W-:-:S03]  /*95d0*/  ISETP.GT.AND P0, PT, R8, 0x48, PT ;  /* 0x000000480800780c */ /* 0x000fc60003f04270 */
[----:B------:R1:W-:Y:S01]  /*95e0*/  @P1 STG.E.U16 desc[UR40][R10.64+0x82], R67 ;  /* 0x000082430a001986 */ /* 0x0003e2000c101528 */
[----:B------:R-:W-:-:S03]  /*95f0*/  ISETP.GT.AND P1, PT, R8, 0x49, PT ;  /* 0x000000490800780c */ /* 0x000fc60003f24270 */
[----:B------:R1:W-:Y:S01]  /*9600*/  @P5 STG.E.U16 desc[UR40][R10.64+0x80], R66 ;  /* 0x000080420a005986 */ /* 0x0003e2000c101528 */
[C---:B------:R-:W-:Y:S02]  /*9610*/  ISETP.GT.AND P5, PT, R3.reuse, RZ, P0 ;  /* 0x000000ff0300720c */ /* 0x040fe400007a4270 */
[----:B------:R-:W-:-:S11]  /*9620*/  ISETP.GT.AND P4, PT, R3, RZ, P1 ;  /* 0x000000ff0300720c */ /* 0x000fd60000f84270 */
[----:B------:R1:W-:Y:S01]  /*9630*/  @P5 STG.E.U16 desc[UR40][R6.64+0x90], R68 ;  /* 0x0000904406005986 */ /* 0x0003e2000c101528 */
[----:B------:R-:W-:-:S03]  /*9640*/  ISETP.GT.AND P5, PT, R3, 0x8, P0 ;  /* 0x000000080300780c */ /* 0x000fc600007a4270 */
[----:B------:R1:W-:Y:S01]  /*9650*/  @P4 STG.E.U16 desc[UR40][R6.64+0x92], R69 ;  /* 0x0000924506004986 */ /* 0x0003e2000c101528 */
[----:B------:R-:W-:-:S09]  /*9660*/  ISETP.GT.AND P4, PT, R3, 0x8, P1 ;  /* 0x000000080300780c */ /* 0x000fd20000f84270 */
[----:B------:R1:W-:Y:S01]  /*9670*/  @P5 STG.E.U16 desc[UR40][R10.64+0x90], R70 ;  /* 0x000090460a005986 */ /* 0x0003e2000c101528 */
[C---:B------:R-:W-:Y:S02]  /*9680*/  ISETP.GT.AND P5, PT, R3.reuse, 0x80, P3 ;  /* 0x000000800300780c */ /* 0x040fe40001fa4270 */
[C---:B------:R-:W-:Y:S01]  /*9690*/  ISETP.GT.AND P3, PT, R3.reuse, 0x88, P3 ;  /* 0x000000880300780c */ /* 0x040fe20001f64270 */
[----:B------:R1:W-:Y:S01]  /*96a0*/  @P4 STG.E.U16 desc[UR40][R10.64+0x92], R71 ;  /* 0x000092470a004986 */ /* 0x0003e2000c101528 */
[C---:B------:R-:W-:Y:S02]  /*96b0*/  ISETP.GT.AND P4, PT, R3.reuse, 0x80, P2 ;  /* 0x000000800300780c */ /* 0x040fe40001784270 */
[----:B------:R-:W-:-:S07]  /*96c0*/  ISETP.GT.AND P2, PT, R3, 0x88, P2 ;  /* 0x000000880300780c */ /* 0x000fce0001744270 */
[----:B------:R1:W-:Y:S04]  /*96d0*/  @P5 STG.E.U16 desc[UR40][R12.64+0x80], R56 ;  /* 0x000080380c005986 */ /* 0x0003e8000c101528 */
[----:B------:R1:W-:Y:S01]  /*96e0*/  @P4 STG.E.U16 desc[UR40][R12.64+0x82], R57 ;  /* 0x000082390c004986 */ /* 0x0003e2000c101528 */
[C---:B------:R-:W-:Y:S02]  /*96f0*/  ISETP.GT.AND P4, PT, R3.reuse, 0x80, P0 ;  /* 0x000000800300780c */ /* 0x040fe40000784270 */
[C---:B------:R-:W-:Y:S01]  /*9700*/  ISETP.GT.AND P0, PT, R3.reuse, 0x88, P0 ;  /* 0x000000880300780c */ /* 0x040fe20000704270 */
[----:B------:R1:W-:Y:S01]  /*9710*/  @P3 STG.E.U16 desc[UR40][R4.64+0x80], R58 ;  /* 0x0000803a04003986 */ /* 0x0003e2000c101528 */
[C---:B------:R-:W-:Y:S02]  /*9720*/  ISETP.GT.AND P3, PT, R3.reuse, 0x80, P1 ;  /* 0x000000800300780c */ /* 0x040fe40000f64270 */
[----:B------:R-:W-:Y:S01]  /*9730*/  ISETP.GT.AND P1, PT, R3, 0x88, P1 ;  /* 0x000000880300780c */ /* 0x000fe20000f24270 */
[----:B------:R1:W-:Y:S01]  /*9740*/  @P2 STG.E.U16 desc[UR40][R4.64+0x82], R59 ;  /* 0x0000823b04002986 */ /* 0x0003e2000c101528 */
[----:B------:R-:W-:-:S05]  /*9750*/  ISETP.GT.AND P2, PT, R8, 0x51, PT ;  /* 0x000000510800780c */ /* 0x000fca0003f44270 */
[----:B------:R1:W-:Y:S01]  /*9760*/  @P4 STG.E.U16 desc[UR40][R12.64+0x90], R60 ;  /* 0x0000903c0c004986 */ /* 0x0003e2000c101528 */
[----:B------:R-:W-:-:S03]  /*9770*/  ISETP.GT.AND P4, PT, R3, RZ, P2 ;  /* 0x000000ff0300720c */ /* 0x000fc60001784270 */
[----:B------:R1:W-:Y:S01]  /*9780*/  @P3 STG.E.U16 desc[UR40][R12.64+0x92], R61 ;  /* 0x0000923d0c003986 */ /* 0x0003e2000c101528 */
[----:B------:R-:W-:-:S03]  /*9790*/  ISETP.GT.AND P3, PT, R8, 0x50, PT ;  /* 0x000000500800780c */ /* 0x000fc60003f64270 */
[----:B------:R1:W-:Y:S01]  /*97a0*/  @P0 STG.E.U16 desc[UR40][R4.64+0x90], R62 ;  /* 0x0000903e04000986 */ /* 0x0003e2000c101528 */
[C---:B------:R-:W-:Y:S02]  /*97b0*/  ISETP.GT.AND P0, PT, R3.reuse, RZ, P3 ;  /* 0x000000ff0300720c */ /* 0x040fe40001f04270 */
[C---:B------:R-:W-:Y:S01]  /*97c0*/  ISETP.GT.AND P5, PT, R3.reuse, 0x8, P3 ;  /* 0x000000080300780c */ /* 0x040fe20001fa4270 */
[----:B------:R1:W-:Y:S01]  /*97d0*/  @P1 STG.E.U16 desc[UR40][R4.64+0x92], R63 ;  /* 0x0000923f04001986 */ /* 0x0003e2000c101528 */
[----:B------:R-:W-:-:S03]  /*97e0*/  ISETP.GT.AND P1, PT, R3, 0x8, P2 ;  /* 0x000000080300780c */ /* 0x000fc60001724270 */
        /* <DEDUP_REMOVED lines=25> */
[----:B------:R1:W-:Y:S06]  /*9980*/  @P2 STG.E.U16 desc[UR40][R4.64+0xa2], R43 ;  /* 0x0000a22b04002986 */ /* 0x0003ec000c101528 */
[----:B------:R1:W-:Y:S04]  /*9990*/  @P4 STG.E.U16 desc[UR40][R12.64+0xb0], R44 ;  /* 0x0000b02c0c004986 */ /* 0x0003e8000c101528 */
[----:B------:R1:W-:Y:S01]  /*99a0*/  @P3 STG.E.U16 desc[UR40][R12.64+0xb2], R45 ;  /* 0x0000b22d0c003986 */ /* 0x0003e2000c101528 */
[----:B------:R-:W-:-:S03]  /*99b0*/  ISETP.GT.AND P3, PT, R8, 0x60, PT ;  /* 0x000000600800780c */ /* 0x000fc60003f64270 */
[----:B------:R1:W-:Y:S01]  /*99c0*/  @P0 STG.E.U16 desc[UR40][R4.64+0xb0], R46 ;  /* 0x0000b02e04000986 */ /* 0x0003e2000c101528 */
[----:B------:R-:W-:Y:S02]  /*99d0*/  ISETP.GT.AND P0, PT, R8, 0x61, PT ;  /* 0x000000610800780c */ /* 0x000fe40003f04270 */
[C---:B------:R-:W-:Y:S01]  /*99e0*/  ISETP.GT.AND P4, PT, R3.reuse, 0x8, P3 ;  /* 0x000000080300780c */ /* 0x040fe20001f84270 */
[----:B------:R1:W-:Y:S01]  /*99f0*/  @P1 STG.E.U16 desc[UR40][R4.64+0xb2], R47 ;  /* 0x0000b22f04001986 */ /* 0x0003e2000c101528 */
[C---:B------:R-:W-:Y:S02]  /*9a00*/  ISETP.GT.AND P1, PT, R3.reuse, RZ, P3 ;  /* 0x000000ff0300720c */ /* 0x040fe40001f24270 */
[C---:B------:R-:W-:Y:S02]  /*9a10*/  ISETP.GT.AND P2, PT, R3.reuse, RZ, P0 ;  /* 0x000000ff0300720c */ /* 0x040fe40000744270 */
[----:B------:R-:W-:-:S09]  /*9a20*/  ISETP.GT.AND P5, PT, R3, 0x8, P0 ;  /* 0x000000080300780c */ /* 0x000fd200007a4270 */
[----:B------:R1:W-:Y:S01]  /*9a30*/  @P1 STG.E.U16 desc[UR40][R6.64+0xc0], R32 ;  /* 0x0000c02006001986 */ /* 0x0003e2000c101528 */
[----:B------:R-:W-:-:S03]  /*9a40*/  ISETP.GT.AND P1, PT, R8, 0x68, PT ;  /* 0x000000680800780c */ /* 0x000fc60003f24270 */
[----:B------:R1:W-:Y:S01]  /*9a50*/  @P2 STG.E.U16 desc[UR40][R6.64+0xc2], R33 ;  /* 0x0000c22106002986 */ /* 0x0003e2000c101528 */
[----:B------:R-:W-:-:S03]  /*9a60*/  ISETP.GT.AND P2, PT, R8, 0x69, PT ;  /* 0x000000690800780c */ /* 0x000fc60003f44270 */
[----:B------:R1:W-:Y:S01]  /*9a70*/  @P4 STG.E.U16 desc[UR40][R10.64+0xc0], R34 ;  /* 0x0000c0220a004986 */ /* 0x0003e2000c101528 */
[----:B------:R-:W-:-:S03]  /*9a80*/  ISETP.GT.AND P4, PT, R3, RZ, P2 ;  /* 0x000000ff0300720c */ /* 0x000fc60001784270 */
[----:B------:R1:W-:Y:S01]  /*9a90*/  @P5 STG.E.U16 desc[UR40][R10.64+0xc2], R35 ;  /* 0x0000c2230a005986 */ /* 0x0003e2000c101528 */
[----:B------:R-:W-:-:S09]  /*9aa0*/  ISETP.GT.AND P5, PT, R3, RZ, P1 ;  /* 0x000000ff0300720c */ /* 0x000fd20000fa4270 */
        /* <DEDUP_REMOVED lines=10> */
[----:B------:R1:W-:Y:S01]  /*9b50*/  @P4 STG.E.U16 desc[UR40][R12.64+0xc0], R24 ;  /* 0x0000c0180c004986 */ /* 0x0003e2000c101528 */
[C---:B------:R-:W-:Y:S02]  /*9b60*/  ISETP.GT.AND P4, PT, R3.reuse, 0x80, P1 ;  /* 0x000000800300780c */ /* 0x040fe40000f84270 */
[C---:B------:R-:W-:Y:S01]  /*9b70*/  ISETP.GT.AND P1, PT, R3.reuse, 0x88, P1 ;  /* 0x000000880300780c */ /* 0x040fe20000f24270 */
[----:B------:R1:W-:Y:S01]  /*9b80*/  @P5 STG.E.U16 desc[UR40][R12.64+0xc2], R25 ;  /* 0x0000c2190c005986 */ /* 0x0003e2000c101528 */
[C---:B------:R-:W-:Y:S02]  /*9b90*/  ISETP.GT.AND P5, PT, R3.reuse, 0x80, P2 ;  /* 0x000000800300780c */ /* 0x040fe400017a4270 */
[----:B------:R-:W-:Y:S01]  /*9ba0*/  ISETP.GT.AND P2, PT, R3, 0x88, P2 ;  /* 0x000000880300780c */ /* 0x000fe20001744270 */
[----:B------:R1:W-:Y:S04]  /*9bb0*/  @P3 STG.E.U16 desc[UR40][R4.64+0xc0], R26 ;  /* 0x0000c01a04003986 */ /* 0x0003e8000c101528 */
[----:B------:R1:W-:Y:S04]  /*9bc0*/  @P0 STG.E.U16 desc[UR40][R4.64+0xc2], R27 ;  /* 0x0000c21b04000986 */ /* 0x0003e8000c101528 */
[----:B------:R1:W-:Y:S04]  /*9bd0*/  @P4 STG.E.U16 desc[UR40][R12.64+0xd0], R28 ;  /* 0x0000d01c0c004986 */ /* 0x0003e8000c101528 */
[----:B------:R1:W-:Y:S04]  /*9be0*/  @P5 STG.E.U16 desc[UR40][R12.64+0xd2], R29 ;  /* 0x0000d21d0c005986 */ /* 0x0003e8000c101528 */
[----:B------:R1:W-:Y:S04]  /*9bf0*/  @P1 STG.E.U16 desc[UR40][R4.64+0xd0], R30 ;  /* 0x0000d01e04001986 */ /* 0x0003e8000c101528 */
[----:B------:R1:W-:Y:S02]  /*9c00*/  @P2 STG.E.U16 desc[UR40][R4.64+0xd2], R31 ;  /* 0x0000d21f04002986 */ /* 0x0003e4000c101528 */
.L_x_249:
[----:B------:R-:W-:Y:S05]  /*9c10*/  BSYNC B0 ;  /* 0x0000000000007941 */ /* 0x000fea0003800000 */
.L_x_29:
[----:B------:R-:W-:Y:S01]  /*9c20*/  ULDC UR4, c[0x0][0xc] ;  /* 0x0000030000047ab9 */ /* 0x000fe20000000800 */
[----:B------:R-:W-:Y:S01]  /*9c30*/  ULDC UR5, c[0x0][0x10] ;  /* 0x0000040000057ab9 */ /* 0x000fe20000000800 */
[----:B------:R-:W2:Y:S01]  /*9c40*/  LDC R3, c[0x0][0x14] ;  /* 0x00000500ff037b82 */ /* 0x000ea20000000800 */
[----:B------:R-:W-:Y:S01]  /*9c50*/  UIMAD.WIDE.U32 UR4, UR4, UR5, URZ ;  /* 0x00000005040472a5 */ /* 0x000fe2000f8e003f */
[----:B------:R-:W-:Y:S02]  /*9c60*/  IMAD.MOV.U32 R139, RZ, RZ, -0x1 ;  /* 0xffffffffff8b7424 */ /* 0x000fe400078e00ff */
[----:B------:R-:W-:-:S03]  /*9c70*/  IMAD.MOV.U32 R23, RZ, RZ, -0x1 ;  /* 0xffffffffff177424 */ /* 0x000fc600078e00ff */
[----:B--2---:R-:W-:-:S04]  /*9c80*/  IMAD.WIDE.U32 R16, R3, UR4, R16 ;  /* 0x0000000403107c25 */ /* 0x004fc8000f8e0010 */
[----:B------:R-:W-:Y:S01]  /*9c90*/  IMAD R3, R3, UR5, RZ ;  /* 0x0000000503037c24 */ /* 0x000fe2000f8e02ff */
[----:B------:R-:W-:Y:S02]  /*9ca0*/  ULDC.64 UR4, c[0x0][0x650] ;  /* 0x0001940000047ab9 */ /* 0x000fe40000000a00 */
[----:B------:R-:W-:Y:S01]  /*9cb0*/  ISETP.GE.U32.AND P0, PT, R16, UR4, PT ;  /* 0x0000000410007c0c */ /* 0x000fe2000bf06070 */
[--C-:B------:R-:W-:Y:S01]  /*9cc0*/  IMAD.IADD R17, R17, 0x1, R3.reuse ;  /* 0x0000000111117824 */ /* 0x100fe200078e0203 */
[----:B------:R-:W-:-:S04]  /*9cd0*/  PRMT R3, RZ, 0x7610, R3 ;  /* 0x00007610ff037816 */ /* 0x000fc80000000003 */
[----:B------:R-:W-:-:S13]  /*9ce0*/  ISETP.GE.U32.AND.EX P0, PT, R17, UR5, PT, P0 ;  /* 0x0000000511007c0c */ /* 0x000fda000bf06100 */
[----:B------:R-:W-:Y:S05]  /*9cf0*/  @P0 BRA `(.L_x_250) ;  /* 0x0000000400640947 */ /* 0x000fea0003800000 */
[----:B01----:R-:W0:Y:S01]  /*9d00*/  S2R R12, SR_CTAID.X ;  /* 0x00000000000c7919 */ /* 0x003e220000002500 */
[----:B---34-:R-:W1:Y:S01]  /*9d10*/  LDC.64 R10, c[0x0][0x628] ;  /* 0x00018a00ff0a7b82 */ /* 0x018e620000000a00 */
[----:B------:R-:W-:Y:S01]  /*9d20*/  ULDC UR4, c[0x0][0x150] ;  /* 0x0000540000047ab9 */ /* 0x000fe20000000800 */
[----:B------:R-:W-:Y:S01]  /*9d30*/  IMAD.MOV.U32 R8, RZ, RZ, R16 ;  /* 0x000000ffff087224 */ /* 0x000fe200078e0010 */
[----:B------:R-:W2:Y:S01]  /*9d40*/  S2R R24, SR_CTAID.Y ;  /* 0x0000000000187919 */ /* 0x000ea20000002600 */
[----:B------:R-:W-:-:S04]  /*9d50*/  IMAD.MOV.U32 R9, RZ, RZ, R17 ;  /* 0x000000ffff097224 */ /* 0x000fc800078e0011 */
[----:B------:R-:W3:Y:S08]  /*9d60*/  LDC R21, c[0x0][0x144] ;  /* 0x00005100ff157b82 */ /* 0x000ef00000000800 */
[----:B------:R-:W4:Y:S08]  /*9d70*/  LDC R0, c[0x0][0x630] ;  /* 0x00018c00ff007b82 */ /* 0x000f300000000800 */
[----:B------:R-:W2:Y:S01]  /*9d80*/  LDC.64 R14, c[0x0][0x620] ;  /* 0x00018800ff0e7b82 */ /* 0x000ea20000000a00 */
[----:B-1----:R-:W-:-:S04]  /*9d90*/  ISETP.NE.U32.AND P0, PT, R10, RZ, PT ;  /* 0x000000ff0a00720c */ /* 0x002fc80003f05070 */
[----:B------:R-:W-:Y:S02]  /*9da0*/  ISETP.NE.AND.EX P0, PT, R11, RZ, PT, P0 ;  /* 0x000000ff0b00720c */ /* 0x000fe40003f05300 */
[----:B0-----:R-:W-:-:S05]  /*9db0*/  I2FP.F32.U32 R3, R12 ;  /* 0x0000000c00037245 */ /* 0x001fca0000201000 */
[----:B------:R-:W-:-:S04]  /*9dc0*/  FMUL R3, R3, UR4 ;  /* 0x0000000403037c20 */ /* 0x000fc80008400000 */
[----:B------:R0:W1:Y:S02]  /*9dd0*/  F2I.U32.TRUNC.NTZ R20, R3 ;  /* 0x0000000300147305 */ /* 0x000064000020f000 */
[----:B---34-:R-:W-:Y:S05]  /*9de0*/  @!P0 BRA `(.L_x_251) ;  /* 0x0000000000288947 */ /* 0x018fea0003800000 */
[----:B0-----:R-:W0:Y:S02]  /*9df0*/  LDC R3, c[0x0][0x634] ;  /* 0x00018d00ff037b82 */ /* 0x001e240000000800 */
        /* <DEDUP_REMOVED lines=9> */
.L_x_251:
[----:B------:R-:W3:Y:S01]  /*9e90*/  LDC.64 R28, c[0x0][0x640] ;  /* 0x00019000ff1c7b82 */ /* 0x000ee20000000a00 */
[-CC-:B------:R-:W-:Y:S01]  /*9ea0*/  SHF.R.U64 R23, R8, R0.reuse, R9.reuse ;  /* 0x0000000008177219 */ /* 0x180fe20000001209 */
[----:B-1----:R-:W-:Y:S01]  /*9eb0*/  IMAD.MOV R20, RZ, RZ, -R20 ;  /* 0x000000ffff147224 */ /* 0x002fe200078e0a14 */
[----:B------:R-:W-:Y:S01]  /*9ec0*/  SHF.R.U32.HI R0, RZ, R0, R9 ;  /* 0x00000000ff007219 */ /* 0x000fe20000011609 */
[----:B------:R-:W-:Y:S01]  /*9ed0*/  ULDC UR4, c[0x0][0x154] ;  /* 0x0000550000047ab9 */ /* 0x000fe20000000800 */
[----:B0-----:R-:W-:Y:S01]  /*9ee0*/  IADD3 R3, P0, RZ, -R23, RZ ;  /* 0x80000017ff037210 */ /* 0x001fe20007f1e0ff */
[----:B------:R-:W-:Y:S02]  /*9ef0*/  IMAD R21, R21, R20, R12 ;  /* 0x0000001415157224 */ /* 0x000fe400078e020c */
[----:B------:R-:W0:Y:S01]  /*9f00*/  LDC R6, c[0x0][0x618] ;  /* 0x00018600ff067b82 */ /* 0x000e220000000800 */
[----:B------:R-:W-:Y:S02]  /*9f10*/  IMAD.MOV.U32 R7, RZ, RZ, 0x1 ;  /* 0x00000001ff077424 */ /* 0x000fe400078e00ff */
[----:B------:R-:W-:-:S04]  /*9f20*/  IMAD.X R5, RZ, RZ, ~R0, P0 ;  /* 0x000000ffff057224 */ /* 0x000fc800000e0e00 */
[-C--:B--2---:R-:W-:Y:S01]  /*9f30*/  IMAD R0, R5, R14.reuse, RZ ;  /* 0x0000000e05007224 */ /* 0x084fe200078e02ff */
[----:B------:R-:W1:Y:S01]  /*9f40*/  LDC R8, c[0x0][0x608] ;  /* 0x00018200ff087b82 */ /* 0x000e620000000800 */
[----:B------:R-:W-:-:S04]  /*9f50*/  IMAD.WIDE.U32 R4, R3, R14, R16 ;  /* 0x0000000e03047225 */ /* 0x000fc800078e0010 */
[----:B------:R-:W-:Y:S01]  /*9f60*/  IMAD R3, R3, R15, R0 ;  /* 0x0000000f03037224 */ /* 0x000fe200078e0200 */
[----:B------:R-:W-:Y:S02]  /*9f70*/  I2FP.F32.U32 R0, R24 ;  /* 0x0000001800007245 */ /* 0x000fe40000201000 */
[----:B------:R-:W2:Y:S01]  /*9f80*/  LDC R26, c[0x0][0x658] ;  /* 0x00019600ff1a7b82 */ /* 0x000ea20000000800 */
[----:B------:R-:W-:Y:S01]  /*9f90*/  IMAD.IADD R3, R5, 0x1, R3 ;  /* 0x0000000105037824 */ /* 0x000fe200078e0203 */
[----:B---3--:R-:W-:Y:S01]  /*9fa0*/  ISETP.NE.U32.AND P0, PT, R28, RZ, PT ;  /* 0x000000ff1c00720c */ /* 0x008fe20003f05070 */
[----:B------:R-:W-:Y:S01]  /*9fb0*/  FMUL R0, R0, UR4 ;  /* 0x0000000400007c20 */ /* 0x000fe20008400000 */
[----:B------:R-:W-:Y:S02]  /*9fc0*/  IMAD.MOV.U32 R5, RZ, RZ, -0x1 ;  /* 0xffffffffff057424 */ /* 0x000fe400078e00ff */
[----:B------:R-:W-:Y:S01]  /*9fd0*/  ISETP.NE.AND.EX P0, PT, R29, RZ, PT, P0 ;  /* 0x000000ff1d00720c */ /* 0x000fe20003f05300 */
[----:B------:R3:W4:Y:S01]  /*9fe0*/  F2I.U32.TRUNC.NTZ R13, R0 ;  /* 0x00000000000d7305 */ /* 0x000722000020f000 */
[----:B------:R-:W3:Y:S01]  /*9ff0*/  LDC R15, c[0x0][0x148] ;  /* 0x00005200ff0f7b82 */ /* 0x000ee20000000800 */
[----:B0-----:R-:W-:-:S02]  /*a000*/  SHF.R.U64 R12, R4, R6, R3 ;  /* 0x00000006040c7219 */ /* 0x001fc40000001203 */
[----:B------:R-:W-:-:S05]  /*a010*/  SHF.R.U32.HI R3, RZ, R6, R3 ;  /* 0x00000006ff037219 */ /* 0x000fca0000011603 */
[----:B------:R-:W0:Y:S01]  /*a020*/  LDC R20, c[0x0][0x600] ;  /* 0x00018000ff147b82 */ /* 0x000e220000000800 */
[-CC-:B-1----:R-:W-:Y:S02]  /*a030*/  SHF.R.U64 R10, R12, R8.reuse, R3.reuse ;  /* 0x000000080c0a7219 */ /* 0x182fe40000001203 */
[----:B------:R-:W-:-:S05]  /*a040*/  SHF.R.U32.HI R3, RZ, R8, R3 ;  /* 0x00000008ff037219 */ /* 0x000fca0000011603 */
[----:B------:R-:W1:Y:S01]  /*a050*/  LDC R27, c[0x0][0x648] ;  /* 0x00019200ff1b7b82 */ /* 0x000e620000000800 */
[-C--:B--2---:R-:W-:Y:S02]  /*a060*/  SHF.L.U32 R4, R5, R26.reuse, RZ ;  /* 0x0000001a05047219 */ /* 0x084fe400000006ff */
[-CC-:B------:R-:W-:Y:S02]  /*a070*/  SHF.R.U64 R14, R10, R26.reuse, R3.reuse ;  /* 0x0000001a0a0e7219 */ /* 0x180fe40000001203 */
[----:B------:R-:W-:Y:S02]  /*a080*/  SHF.R.U32.HI R5, RZ, R26, R3 ;  /* 0x0000001aff057219 */ /* 0x000fe40000011603 */
[----:B------:R-:W-:Y:S01]  /*a090*/  LOP3.LUT R25, RZ, R4, RZ, 0x33, !PT ;  /* 0x00000004ff197212 */ /* 0x000fe200078e33ff */
[----:B------:R-:W2:Y:S01]  /*a0a0*/  LDC R30, c[0x0][0x638] ;  /* 0x00018e00ff1e7b82 */ /* 0x000ea20000000800 */
[----:B------:R-:W-:Y:S01]  /*a0b0*/  SHF.L.U32 R26, R7, R26, RZ ;  /* 0x0000001a071a7219 */ /* 0x000fe200000006ff */
[----:B------:R-:W-:-:S06]  /*a0c0*/  IMAD.MOV.U32 R4, RZ, RZ, R14 ;  /* 0x000000ffff047224 */ /* 0x000fcc00078e000e */
[----:B------:R-:W0:Y:S01]  /*a0d0*/  LDC R31, c[0x0][0x610] ;  /* 0x00018400ff1f7b82 */ /* 0x000e220000000800 */
[----:B----4-:R-:W-:Y:S05]  /*a0e0*/  @!P0 BRA `(.L_x_252) ;  /* 0x0000000000288947 */ /* 0x010fea0003800000 */
[----:B------:R-:W4:Y:S02]  /*a0f0*/  LDC R3, c[0x0][0x64c] ;  /* 0x00019300ff037b82 */ /* 0x000f240000000800 */
[----:B----4-:R-:W-:-:S05]  /*a100*/  IADD3 R3, P0, R14, R3, RZ ;  /* 0x000000030e037210 */ /* 0x010fca0007f1e0ff */
        /* <DEDUP_REMOVED lines=8> */
.L_x_252:
[----:B------:R-:W-:Y:S01]  /*a190*/  ISETP.NE.AND P0, PT, R2, 0x1, PT ;  /* 0x000000010200780c */ /* 0x000fe20003f05270 */
[----:B0-----:R-:W-:Y:S01]  /*a1a0*/  VIADD R7, R20, 0xffffffff ;  /* 0xffffffff14077836 */ /* 0x001fe20000000000 */
[----:B-1-3--:R-:W-:Y:S01]  /*a1b0*/  SHF.R.U64 R0, R4, R27, R5 ;  /* 0x0000001b04007219 */ /* 0x00afe20000001205 */
[----:B------:R-:W-:Y:S01]  /*a1c0*/  IMAD.MOV R13, RZ, RZ, -R13 ;  /* 0x000000ffff0d7224 */ /* 0x000fe200078e0a0d */
[----:B------:R-:W-:Y:S01]  /*a1d0*/  LOP3.LUT R5, R10, R25, RZ, 0xc0, !PT ;  /* 0x000000190a057212 */ /* 0x000fe200078ec0ff */
[----:B------:R-:W-:Y:S01]  /*a1e0*/  IMAD.MOV.U32 R4, RZ, RZ, 0x1 ;  /* 0x00000001ff047424 */ /* 0x000fe200078e00ff */
[----:B------:R-:W-:Y:S01]  /*a1f0*/  LOP3.LUT R12, R12, R7, RZ, 0xc0, !PT ;  /* 0x000000070c0c7212 */ /* 0x000fe200078ec0ff */
[----:B------:R-:W-:Y:S02]  /*a200*/  IMAD.MOV R3, RZ, RZ, -R0 ;  /* 0x000000ffff037224 */ /* 0x000fe400078e0a00 */
[----:B------:R-:W-:Y:S02]  /*a210*/  IMAD R0, R26, R0, R5 ;  /* 0x000000001a007224 */ /* 0x000fe400078e0205 */
[----:B--2---:R-:W-:-:S02]  /*a220*/  IMAD R3, R3, R30, R14 ;  /* 0x0000001e03037224 */ /* 0x004fc400078e020e */
[----:B------:R-:W-:Y:S02]  /*a230*/  @P0 IMAD R21, R15, R13, R24 ;  /* 0x0000000d0f150224 */ /* 0x000fe400078e0218 */
[----:B------:R-:W-:Y:S01]  /*a240*/  IMAD R5, R3, R20, R12 ;  /* 0x0000001403057224 */ /* 0x000fe200078e020c */
[----:B------:R-:W-:Y:S01]  /*a250*/  PRMT R3, R4, 0x7610, R3 ;  /* 0x0000761004037816 */ /* 0x000fe20000000003 */
[----:B------:R-:W-:-:S05]  /*a260*/  IMAD R0, R0, R31, R21 ;  /* 0x0000001f00007224 */ /* 0x000fca00078e0215 */
[----:B------:R-:W-:Y:S02]  /*a270*/  SEL R139, R5, R0, !P0 ;  /* 0x00000000058b7207 */ /* 0x000fe40004000000 */
[----:B------:R-:W-:-:S07]  /*a280*/  SEL R0, R0, R5, !P0 ;  /* 0x0000000500007207 */ /* 0x000fce0004000000 */
.L_x_250:
[----:B------:R-:W-:Y:S01]  /*a290*/  LOP3.LUT P0, RZ, R3, 0xff, RZ, 0xc0, !PT ;  /* 0x000000ff03ff7812 */ /* 0x000fe2000780c0ff */
[----:B------:R-:W-:-:S12]  /*a2a0*/  IMAD.MOV.U32 R138, RZ, RZ, R0 ;  /* 0x000000ffff8a7224 */ /* 0x000fd800078e0000 */
[----:B------:R-:W-:Y:S05]  /*a2b0*/  @P0 BRA `(.L_x_253) ;  /* 0xffffff6c00500947 */ /* 0x000fea000383ffff */
[----:B------:R-:W-:Y:S05]  /*a2c0*/  EXIT ;  /* 0x000000000000794d */ /* 0x000fea0003800000 */
.L_x_4:
[----:B0-----:R-:W-:Y:S01]  /*a2d0*/  ULDC.64 UR4, c[0x0][0x650] ;  /* 0x0001940000047ab9 */ /* 0x001fe20000000a00 */
        /* <DEDUP_REMOVED lines=25> */
.L_x_255:
[--C-:B------:R-:W-:Y:S01]  /*a470*/  SHF.R.U64 R12, R10, R14, R11.reuse ;  /* 0x0000000e0a0c7219 */ /* 0x100fe2000000120b */
[----:B------:R-:W0:Y:S01]  /*a480*/  LDC R22, c[0x0][0x618] ;  /* 0x00018600ff167b82 */ /* 0x000e220000000800 */
[----:B------:R-:W-:Y:S01]  /*a490*/  I2FP.F32.U32 R6, R4 ;  /* 0x0000000400067245 */ /* 0x000fe20000201000 */
[----:B------:R-:W-:Y:S01]  /*a4a0*/  ULDC UR4, c[0x0][0x150] ;  /* 0x0000540000047ab9 */ /* 0x000fe20000000800 */
[----:B------:R-:W-:Y:S02]  /*a4b0*/  SHF.R.U32.HI R5, RZ, R14, R11 ;  /* 0x0000000eff057219 */ /* 0x000fe4000001160b */
[----:B------:R-:W-:Y:S01]  /*a4c0*/  IADD3 R9, P0, RZ, -R12, RZ ;  /* 0x8000000cff097210 */ /* 0x000fe20007f1e0ff */
[----:B------:R-:W-:Y:S01]  /*a4d0*/  FMUL R11, R6, UR4 ;  /* 0x00000004060b7c20 */ /* 0x000fe20008400000 */
[----:B------:R-:W-:Y:S01]  /*a4e0*/  ULDC UR4, c[0x0][0x154] ;  /* 0x0000550000047ab9 */ /* 0x000fe20000000800 */
[----:B------:R-:W1:Y:S02]  /*a4f0*/  LDC.64 R24, c[0x0][0x640] ;  /* 0x00019000ff187b82 */ /* 0x000e640000000a00 */
[----:B------:R-:W-:-:S02]  /*a500*/  IMAD.X R5, RZ, RZ, ~R5, P0 ;  /* 0x000000ffff057224 */ /* 0x000fc400000e0e05 */
[----:B------:R-:W2:Y:S01]  /*a510*/  F2I.U32.TRUNC.NTZ R11, R11 ;  /* 0x0000000b000b7305 */ /* 0x000ea2000020f000 */
[----:B------:R-:W-:-:S03]  /*a520*/  IMAD.WIDE.U32 R6, R9, R20, R16 ;  /* 0x0000001409067225 */ /* 0x000fc600078e0010 */
[----:B------:R-:W3:Y:S01]  /*a530*/  LDC R13, c[0x0][0x144] ;  /* 0x00005100ff0d7b82 */ /* 0x000ee20000000800 */
[----:B------:R-:W-:-:S04]  /*a540*/  IMAD R8, R5, R20, RZ ;  /* 0x0000001405087224 */ /* 0x000fc800078e02ff */
[----:B------:R-:W-:Y:S02]  /*a550*/  IMAD R5, R9, R21, R8 ;  /* 0x0000001509057224 */ /* 0x000fe400078e0208 */
[----:B------:R-:W-:Y:S01]  /*a560*/  IMAD.MOV.U32 R8, RZ, RZ, -0x1 ;  /* 0xffffffffff087424 */ /* 0x000fe200078e00ff */
[----:B------:R-:W4:Y:S01]  /*a570*/  LDC R14, c[0x0][0x608] ;  /* 0x00018200ff0e7b82 */ /* 0x000f220000000800 */
[----:B------:R-:W-:Y:S01]  /*a580*/  IMAD.IADD R5, R7, 0x1, R5 ;  /* 0x0000000107057824 */ /* 0x000fe200078e0205 */
[----:B------:R-:W-:-:S04]  /*a590*/  I2FP.F32.U32 R7, R3 ;  /* 0x0000000300077245 */ /* 0x000fc80000201000 */
[-C--:B0-----:R-:W-:Y:S01]  /*a5a0*/  SHF.R.U64 R10, R6, R22.reuse, R5 ;  /* 0x00000016060a7219 */ /* 0x081fe20000001205 */
[----:B--2---:R-:W-:Y:S01]  /*a5b0*/  IMAD.MOV R6, RZ, RZ, -R11 ;  /* 0x000000ffff067224 */ /* 0x004fe200078e0a0b */
[----:B------:R-:W0:Y:S01]  /*a5c0*/  LDC R9, c[0x0][0x658] ;  /* 0x00019600ff097b82 */ /* 0x000e220000000800 */
[----:B-1----:R-:W-:Y:S01]  /*a5d0*/  ISETP.NE.U32.AND P0, PT, R24, RZ, PT ;  /* 0x000000ff1800720c */ /* 0x002fe20003f05070 */
[----:B------:R-:W-:Y:S01]  /*a5e0*/  FMUL R7, R7, UR4 ;  /* 0x0000000407077c20 */ /* 0x000fe20008400000 */
[----:B------:R-:W-:Y:S02]  /*a5f0*/  SHF.R.U32.HI R5, RZ, R22, R5 ;  /* 0x00000016ff057219 */ /* 0x000fe40000011605 */
[----:B------:R-:W-:-:S03]  /*a600*/  ISETP.NE.AND.EX P0, PT, R25, RZ, PT, P0 ;  /* 0x000000ff1900720c */ /* 0x000fc60003f05300 */
[----:B------:R-:W1:Y:S01]  /*a610*/  LDC R20, c[0x0][0x148] ;  /* 0x00005200ff147b82 */ /* 0x000e620000000800 */
[----:B---3--:R-:W-:Y:S02]  /*a620*/  IMAD R23, R13, R6, R4 ;  /* 0x000000060d177224 */ /* 0x008fe400078e0204 */
[----:B------:R-:W-:-:S05]  /*a630*/  IMAD.MOV.U32 R6, RZ, RZ, 0x1 ;  /* 0x00000001ff067424 */ /* 0x000fca00078e00ff */
[----:B------:R-:W2:Y:S01]  /*a640*/  LDC R21, c[0x0][0x600] ;  /* 0x00018000ff157b82 */ /* 0x000ea20000000800 */
[-CC-:B----4-:R-:W-:Y:S02]  /*a650*/  SHF.R.U64 R13, R10, R14.reuse, R5.reuse ;  /* 0x0000000e0a0d7219 */ /* 0x190fe40000001205 */
[----:B------:R-:W-:Y:S02]  /*a660*/  SHF.R.U32.HI R4, RZ, R14, R5 ;  /* 0x0000000eff047219 */ /* 0x000fe40000011605 */
[----:B------:R3:W4:Y:S03]  /*a670*/  F2I.U32.TRUNC.NTZ R14, R7 ;  /* 0x00000007000e7305 */ /* 0x000726000020f000 */
[----:B------:R-:W1:Y:S01]  /*a680*/  LDC R26, c[0x0][0x648] ;  /* 0x00019200ff1a7b82 */ /* 0x000e620000000800 */
[-C--:B0-----:R-:W-:Y:S02]  /*a690*/  SHF.R.U64 R15, R13, R9.reuse, R4 ;  /* 0x000000090d0f7219 */ /* 0x081fe40000001204 */
[----:B------:R-:W-:-:S02]  /*a6a0*/  SHF.L.U32 R8, R8, R9, RZ ;  /* 0x0000000908087219 */ /* 0x000fc400000006ff */
[-C--:B------:R-:W-:Y:S01]  /*a6b0*/  SHF.R.U32.HI R5, RZ, R9.reuse, R4 ;  /* 0x00000009ff057219 */ /* 0x080fe20000011604 */
[----:B------:R-:W-:Y:S01]  /*a6c0*/  IMAD.MOV.U32 R4, RZ, RZ, R15 ;  /* 0x000000ffff047224 */ /* 0x000fe200078e000f */
[----:B------:R-:W-:Y:S01]  /*a6d0*/  SHF.L.U32 R22, R6, R9, RZ ;  /* 0x0000000906167219 */ /* 0x000fe200000006ff */
[----:B------:R-:W0:Y:S01]  /*a6e0*/  LDC R27, c[0x0][0x638] ;  /* 0x00018e00ff1b7b82 */ /* 0x000e220000000800 */
[----:B------:R-:W-:-:S07]  /*a6f0*/  LOP3.LUT R28, RZ, R8, RZ, 0x33, !PT ;  /* 0x00000008ff1c7212 */ /* 0x000fce00078e33ff */
        /* <DEDUP_REMOVED lines=12> */
.L_x_256:
[----:B------:R-:W-:Y:S01]  /*a7c0*/  ISETP.NE.AND P0, PT, R2, 0x1, PT ;  /* 0x000000010200780c */ /* 0x000fe20003f05270 */
[----:B--2---:R-:W-:Y:S01]  /*a7d0*/  VIADD R7, R21, 0xffffffff ;  /* 0xffffffff15077836 */ /* 0x004fe20000000000 */
[----:B-1----:R-:W-:Y:S01]  /*a7e0*/  SHF.R.U64 R5, R4, R26, R5 ;  /* 0x0000001a04057219 */ /* 0x002fe20000001205 */
[----:B------:R-:W-:Y:S01]  /*a7f0*/  IMAD.MOV R14, RZ, RZ, -R14 ;  /* 0x000000ffff0e7224 */ /* 0x000fe200078e0a0e */
[----:B------:R-:W-:Y:S01]  /*a800*/  LOP3.LUT R4, R13, R28, RZ, 0xc0, !PT ;  /* 0x0000001c0d047212 */ /* 0x000fe200078ec0ff */
[----:B------:R-:W-:Y:S01]  /*a810*/  IMAD.MOV.U32 R8, RZ, RZ, R12 ;  /* 0x000000ffff087224 */ /* 0x000fe200078e000c */
[----:B------:R-:W-:Y:S01]  /*a820*/  LOP3.LUT R10, R10, R7, RZ, 0xc0, !PT ;  /* 0x000000070a0a7212 */ /* 0x000fe200078ec0ff */
[----:B------:R-:W-:Y:S02]  /*a830*/  IMAD.MOV R6, RZ, RZ, -R5 ;  /* 0x000000ffff067224 */ /* 0x000fe400078e0a05 */
[----:B------:R-:W-:-:S04]  /*a840*/  IMAD R4, R22, R5, R4 ;  /* 0x0000000516047224 */ /* 0x000fc800078e0204 */
[----:B------:R-:W-:Y:S02]  /*a850*/  @P0 IMAD R23, R20, R14, R3 ;  /* 0x0000000e14170224 */ /* 0x000fe400078e0203 */
[----:B0-----:R-:W-:Y:S02]  /*a860*/  IMAD R3, R6, R27, R15 ;  /* 0x0000001b06037224 */ /* 0x001fe400078e020f */
[----:B------:R-:W-:Y:S02]  /*a870*/  IMAD R7, R4, R29, R23 ;  /* 0x0000001d04077224 */ /* 0x000fe400078e0217 */
[----:B------:R-:W-:Y:S02]  /*a880*/  IMAD R4, R3, R21, R10 ;  /* 0x0000001503047224 */ /* 0x000fe400078e020a */
[----:B------:R-:W-:-:S03]  /*a890*/  IMAD.MOV.U32 R6, RZ, RZ, 0x1 ;  /* 0x00000001ff067424 */ /* 0x000fc600078e00ff */
[----:B------:R-:W-:Y:S02]  /*a8a0*/  SEL R9, R4, R7, !P0 ;  /* 0x0000000704097207 */ /* 0x000fe40004000000 */
[----:B------:R-:W-:-:S07]  /*a8b0*/  SEL R7, R7, R4, !P0 ;  /* 0x0000000407077207 */ /* 0x000fce0004000000 */
.L_x_254:
[----:B------:R-:W-:-:S08]  /*a8c0*/  NOP ;  /* 0x0000000000007918 */ /* 0x000fd00000000000 */
[----:B------:R-:W0:-:S00]  /*a8d0*/  USETMAXREG.DEALLOC.CTAPOOL 0x28 ;  /* 0x00000028000079c8 */ /* 0x000e0000080e0500 */
[----:B0-----:R-:W-:-:S13]  /*a8e0*/  ISETP.NE.AND P0, PT, R0, RZ, PT ;  /* 0x000000ff0000720c */ /* 0x001fda0003f05270 */
[----:B------:R-:W-:Y:S05]  /*a8f0*/  @P0 EXIT ;  /* 0x000000000000094d */ /* 0x000fea0003800000 */
[----:B------:R-:W-:Y:S01]  /*a900*/  LOP3.LUT P0, RZ, R6, 0xff, RZ, 0xc0, !PT ;  /* 0x000000ff06ff7812 */ /* 0x000fe2000780c0ff */
[----:B------:R-:W-:Y:S02]  /*a910*/  IMAD.MOV.U32 R0, RZ, RZ, 0x1 ;  /* 0x00000001ff007424 */ /* 0x000fe400078e00ff */
[----:B------:R-:W-:-:S10]  /*a920*/  IMAD.MOV.U32 R12, RZ, RZ, RZ ;  /* 0x000000ffff0c7224 */ /* 0x000fd400078e00ff */
[----:B------:R-:W-:Y:S05]  /*a930*/  @!P0 BRA `(.L_x_257) ;  /* 0x0000000c00308947 */ /* 0x000fea0003800000 */
[----:B------:R-:W0:Y:S01]  /*a940*/  LDC R0, c[0x0][0x28c] ;  /* 0x0000a300ff007b82 */ /* 0x000e220000000800 */
[----:B------:R-:W-:Y:S01]  /*a950*/  ULDC UR5, c[0x0][0x600] ;  /* 0x0001800000057ab9 */ /* 0x000fe20000000800 */
[----:B------:R-:W-:Y:S01]  /*a960*/  ULDC UR4, c[0x0][0xc] ;  /* 0x0000030000047ab9 */ /* 0x000fe20000000800 */
[----:B------:R-:W-:Y:S01]  /*a970*/  UIADD3 UR16, UR5, -0x1, URZ ;  /* 0xffffffff05107890 */ /* 0x000fe2000fffe03f */
[C---:B------:R-:W-:Y:S01]  /*a980*/  LOP3.LUT P2, RZ, R18.reuse, 0x7f, RZ, 0xc0, !PT ;  /* 0x0000007f12ff7812 */ /* 0x040fe2000784c0ff */
[----:B------:R-:W-:Y:S01]  /*a990*/  ULDC UR6, c[0x0][0x658] ;  /* 0x0001960000067ab9 */ /* 0x000fe20000000800 */
[----:B------:R-:W-:Y:S01]  /*a9a0*/  ULDC UR5, c[0x0][0x10] ;  /* 0x0000040000057ab9 */ /* 0x000fe20000000800 */
[----:B------:R-:W-:Y:S01]  /*a9b0*/  UMOV UR7, 0xffffffff ;  /* 0xffffffff00077882 */ /* 0x000fe20000000000 */
[----:B------:R-:W-:Y:S01]  /*a9c0*/  UMOV UR8, 0x1 ;  /* 0x0000000100087882 */ /* 0x000fe20000000000 */
[----:B------:R-:W-:Y:S01]  /*a9d0*/  UIMAD.WIDE.U32 UR4, UR4, UR5, URZ ;  /* 0x00000005040472a5 */ /* 0x000fe2000f8e003f */
[----:B------:R-:W-:Y:S01]  /*a9e0*/  LOP3.LUT P0, RZ, R18, 0x1f, RZ, 0xc0, !PT ;  /* 0x0000001f12ff7812 */ /* 0x000fe2000780c0ff */
[----:B------:R-:W-:Y:S01]  /*a9f0*/  USHF.L.U32 UR7, UR7, UR6, URZ ;  /* 0x0000000607077299 */ /* 0x000fe2000800063f */
[----:B------:R-:W-:Y:S01]  /*aa00*/  BSSY B0, `(.L_x_257) ;  /* 0x00000bf000007945 */ /* 0x000fe20003800000 */
[----:B------:R-:W-:Y:S01]  /*aa10*/  USHF.L.U32 UR18, UR8, UR6, URZ ;  /* 0x0000000608127299 */ /* 0x000fe2000800063f */
[----:B------:R-:W-:Y:S01]  /*aa20*/  IMAD.MOV.U32 R13, RZ, RZ, 0x1 ;  /* 0x00000001ff0d7424 */ /* 0x000fe200078e00ff */
[----:B------:R-:W-:Y:S01]  /*aa30*/  LOP3.LUT R11, R19, 0x2, RZ, 0xfc, !PT ;  /* 0x00000002130b7812 */ /* 0x000fe200078efcff */
[----:B------:R-:W-:Y:S01]  /*aa40*/  ULDC UR6, c[0x0][0x14] ;  /* 0x0000050000067ab9 */ /* 0x000fe20000000800 */
[----:B------:R-:W-:Y:S01]  /*aa50*/  PLOP3.LUT P0, PT, P0, P2, PT, 0x8a, 0x0 ;  /* 0x000000000000781c */ /* 0x000fe20000705172 */
[----:B------:R-:W-:Y:S01]  /*aa60*/  UIMAD.WIDE.U32 UR20, UR4, UR6, URZ ;  /* 0x00000006041472a5 */ /* 0x000fe2000f8e003f */
[----:B------:R-:W-:Y:S01]  /*aa70*/  IMAD.MOV.U32 R12, RZ, RZ, RZ ;  /* 0x000000ffff0c7224 */ /* 0x000fe200078e00ff */
[----:B------:R-:W-:-:S02]  /*aa80*/  UIMAD UR13, UR5, UR6, URZ ;  /* 0x00000006050d72a4 */ /* 0x000fc4000f8e023f */
[----:B------:R-:W-:Y:S01]  /*aa90*/  ULOP3.LUT UR17, URZ, UR7, URZ, 0x33, !UPT ;  /* 0x000000073f117292 */ /* 0x000fe2000f8e333f */
[----:B0-----:R-:W-:Y:S01]  /*aaa0*/  VIADD R0, R0, 0x1f ;  /* 0x0000001f00007836 */ /* 0x001fe20000000000 */
[----:B------:R-:W-:Y:S01]  /*aab0*/  UIADD3 UR13, UR21, UR13, URZ ;  /* 0x0000000d150d7290 */ /* 0x000fe2000fffe03f */
[----:B------:R-:W-:-:S03]  /*aac0*/  ULDC.64 UR22, c[0x0][0x198] ;  /* 0x0000660000167ab9 */ /* 0x000fc60000000a00 */
[----:B------:R-:W-:-:S04]  /*aad0*/  SHF.R.S32.HI R3, RZ, 0x1f, R0 ;  /* 0x0000001fff037819 */ /* 0x000fc80000011400 */
[----:B------:R-:W-:Y:S01]  /*aae0*/  LEA.HI R3, R3, R0, RZ, 0x5 ;  /* 0x0000000003037211 */ /* 0x000fe200078f28ff */
[----:B------:R-:W-:-:S03]  /*aaf0*/  IMAD.MOV.U32 R0, RZ, RZ, 0x1 ;  /* 0x00000001ff007424 */ /* 0x000fc600078e00ff */
[----:B------:R-:W-:-:S05]  /*ab00*/  SHF.R.S32.HI R3, RZ, 0x5, R3 ;  /* 0x00000005ff037819 */ /* 0x000fca0000011403 */
[----:B------:R-:W-:-:S07]  /*ab10*/  VIADD R10, R3, 0x1 ;  /* 0x00000001030a7836 */ /* 0x000fce0000000000 */
.L_x_269:
[----:B------:R-:W-:-:S03]  /*ab20*/  UMOV UR4, 0xffffffff ;  /* 0xffffffff00047882 */ /* 0x000fc60000000000 */
[----:B------:R-:W-:Y:S05]  /*ab30*/  BRA.DIV UR4, `(.L_x_258) ;  /* 0x0000001204507947 */ /* 0x000fea000b800000 */
[----:B------:R-:W-:-:S13]  /*ab40*/  ELECT P6, URZ, PT ;  /* 0x00000000003f782f */ /* 0x000fda00038c0000 */
.L_x_285:
[----:B------:R-:W0:Y:S01]  /*ab50*/  LDC R4, c[0x0][0x28c] ;  /* 0x0000a300ff047b82 */ /* 0x000e220000000800 */
[----:B------:R-:W-:Y:S01]  /*ab60*/  BSSY B1, `(.L_x_259) ;  /* 0x0000037000017945 */ /* 0x000fe20003800000 */
[----:B0-----:R-:W-:-:S13]  /*ab70*/  ISETP.LT.OR P6, PT, R4, 0x1, !P6 ;  /* 0x000000010400780c */ /* 0x001fda00077c1670 */
[----:B------:R-:W-:Y:S05]  /*ab80*/  @P6 BRA `(.L_x_260) ;  /* 0x0000000000d06947 */ /* 0x000fea0003800000 */
[----:B------:R-:W-:Y:S02]  /*ab90*/  IMAD R15, R9, 0x70, RZ ;  /* 0x00000070090f7824 */ /* 0x000fe400078e02ff */
[----:B------:R-:W-:Y:S02]  /*aba0*/  IMAD.SHL.U32 R18, R7, 0x100, RZ ;  /* 0x0000010007127824 */ /* 0x000fe400078e00ff */
[----:B------:R-:W-:Y:S02]  /*abb0*/  IMAD.MOV.U32 R20, RZ, RZ, RZ ;  /* 0x000000ffff147224 */ /* 0x000fe400078e00ff */
[----:B------:R-:W-:Y:S02]  /*abc0*/  IMAD.MOV.U32 R4, RZ, RZ, R10 ;  /* 0x000000ffff047224 */ /* 0x000fe400078e000a */
[----:B------:R-:W-:Y:S02]  /*abd0*/  IMAD.MOV.U32 R5, RZ, RZ, R0 ;  /* 0x000000ffff057224 */ /* 0x000fe400078e0000 */
[----:B------:R-:W-:-:S07]  /*abe0*/  IMAD.MOV.U32 R6, RZ, RZ, R12 ;  /* 0x000000ffff067224 */ /* 0x000fce00078e000c */
.L_x_264:
[----:B------:R-:W0:Y:S01]  /*abf0*/  S2R R14, SR_CgaCtaId ;  /* 0x00000000000e7919 */ /* 0x000e220000008800 */
[----:B------:R-:W-:Y:S01]  /*ac00*/  MOV R7, 0x400 ;  /* 0x0000040000077802 */ /* 0x000fe20000000f00 */
[----:B------:R-:W1:Y:S03]  /*ac10*/  @!P2 LDC R9, c[0x0][0x500] ;  /* 0x00014000ff09ab82 */ /* 0x000e660000000800 */
[----:B0-----:R-:W-:Y:S02]  /*ac20*/  LEA R21, R14, R7, 0x18 ;  /* 0x000000070e157211 */ /* 0x001fe400078ec0ff */
[----:B------:R-:W-:-:S03]  /*ac30*/  SHF.L.U32 R7, R5, 0x1f, RZ ;  /* 0x0000001f05077819 */ /* 0x000fc600000006ff */
[----:B------:R-:W-:-:S04]  /*ac40*/  IMAD R14, R6, 0x8, R21 ;  /* 0x00000008060e7824 */ /* 0x000fc800078e0215 */
[----:B------:R-:W0:Y:S02]  /*ac50*/  SYNCS.PHASECHK.TRANS64.TRYWAIT P1, [R14+URZ+0x48], R7 ;  /* 0x000048070e0075a7 */ /* 0x000e24000802017f */
[----:B01----:R-:W-:Y:S05]  /*ac60*/  @!P1 BRA `(.L_x_261) ;  /* 0x0000001000249947 */ /* 0x003fea0003800000 */
.L_x_286:
[----:B0-----:R-:W-:Y:S01]  /*ac70*/  PRMT R7, R11, 0x9910, RZ ;  /* 0x000099100b077816 */ /* 0x001fe200000000ff */
[----:B------:R0:W-:Y:S03]  /*ac80*/  @!P2 SYNCS.ARRIVE.TRANS64 RZ, [R14+URZ], R9 ;  /* 0x000000090effa9a7 */ /* 0x0001e6000800003f */
[----:B------:R-:W-:-:S13]  /*ac90*/  ISETP.NE.AND P1, PT, R7, 0x2, PT ;  /* 0x000000020700780c */ /* 0x000fda0003f25270 */
[----:B0-----:R-:W-:Y:S05]  /*aca0*/  @P1 BRA `(.L_x_262) ;  /* 0x0000000000041947 */ /* 0x001fea0003800000 */
[----:B------:R-:W-:Y:S01]  /*acb0*/  BPT.TRAP 0x1 ;  /* 0x000000040000795c */ /* 0x000fe20000300000 */
.L_x_262:
[----:B------:R-:W-:Y:S05]  /*acc0*/  @P0 BRA `(.L_x_263) ;  /* 0x0000000000040947 */ /* 0x000fea0003800000 */
[----:B------:R-:W-:Y:S01]  /*acd0*/  BPT.TRAP 0x1 ;  /* 0x000000040000795c */ /* 0x000fe20000300000 */
.L_x_263:
[--C-:B------:R-:W-:Y:S01]  /*ace0*/  IMAD R7, R6, 0x4000, R21.reuse ;  /* 0x0000400006077824 */ /* 0x100fe200078e0215 */
[----:B------:R-:W-:Y:S01]  /*acf0*/  R2UR UR9, R14 ;  /* 0x000000000e0972ca */ /* 0x000fe200000e0000 */
[----:B------:R-:W-:Y:S01]  /*ad00*/  IMAD R21, R6, 0x1c00, R21 ;  /* 0x00001c0006157824 */ /* 0x000fe200078e0215 */
[----:B------:R-:W-:Y:S01]  /*ad10*/  UIADD3 UR4, UP0, UR22, 0xf0, URZ ;  /* 0x000000f016047890 */ /* 0x000fe2000ff1e03f */
[----:B------:R-:W-:Y:S01]  /*ad20*/  VIADD R4, R4, 0xffffffff ;  /* 0xffffffff04047836 */ /* 0x000fe20000000000 */
[----:B------:R-:W-:Y:S01]  /*ad30*/  R2UR UR5, R7 ;  /* 0x00000000070572ca */ /* 0x000fe200000e0000 */
[----:B------:R-:W-:Y:S01]  /*ad40*/  UIADD3 UR24, UP1, UR22, 0x1f0, URZ ;  /* 0x000001f016187890 */ /* 0x000fe2000ff3e03f */
[----:B------:R-:W-:Y:S01]  /*ad50*/  R2UR UR8, R21 ;  /* 0x00000000150872ca */ /* 0x000fe200000e0000 */
[----:B------:R-:W-:Y:S01]  /*ad60*/  VIADD R6, R6, 0x1 ;  /* 0x0000000106067836 */ /* 0x000fe20000000000 */
[----:B------:R-:W-:Y:S01]  /*ad70*/  R2UR UR11, R18 ;  /* 0x00000000120b72ca */ /* 0x000fe200000e0000 */
[----:B------:R-:W-:Y:S01]  /*ad80*/  UIADD3.X UR25, URZ, UR23, URZ, UP1, !UPT ;  /* 0x000000173f197290 */ /* 0x000fe20008ffe43f */
[----:B------:R-:W-:Y:S01]  /*ad90*/  R2UR UR10, R20 ;  /* 0x00000000140a72ca */ /* 0x000fe200000e0000 */
[----:B------:R-:W-:Y:S01]  /*ada0*/  UMOV UR6, 0x0 ;  /* 0x0000000000067882 */ /* 0x000fe20000000000 */
[----:B------:R-:W-:Y:S01]  /*adb0*/  R2UR UR12, R8 ;  /* 0x00000000080c72ca */ /* 0x000fe200000e0000 */
[----:B------:R-:W-:Y:S01]  /*adc0*/  UMOV UR7, 0x10000000 ;  /* 0x1000000000077882 */ /* 0x000fe20000000000 */
[----:B------:R-:W-:Y:S01]  /*add0*/  R2UR UR19, R15 ;  /* 0x000000000f1372ca */ /* 0x000fe200000e0000 */
[----:B------:R-:W-:Y:S01]  /*ade0*/  VIADD R20, R20, 0x20 ;  /* 0x0000002014147836 */ /* 0x000fe20000000000 */
[----:B------:R-:W-:Y:S01]  /*adf0*/  ISETP.GT.AND P3, PT, R4, 0x1, PT ;  /* 0x000000010400780c */ /* 0x000fe20003f64270 */
[----:B------:R-:W-:Y:S01]  /*ae00*/  UIADD3 UR14, UR5, 0x180, URZ ;  /* 0x00000180050e7890 */ /* 0x000fe2000fffe03f */
[----:B------:R-:W-:Y:S01]  /*ae10*/  ISETP.NE.AND P1, PT, R6, 0x9, PT ;  /* 0x000000090600780c */ /* 0x000fe20003f25270 */
[----:B------:R-:W-:-:S02]  /*ae20*/  UIADD3.X UR5, URZ, UR23, URZ, UP0, !UPT ;  /* 0x000000173f057290 */ /* 0x000fc400087fe43f */
[----:B------:R-:W-:Y:S01]  /*ae30*/  UIADD3 UR15, UR8, 0x24180, URZ ;  /* 0x00024180080f7890 */ /* 0x000fe2000fffe03f */
[----:B------:R-:W-:Y:S02]  /*ae40*/  SEL R14, RZ, 0x1, P1 ;  /* 0x00000001ff0e7807 */ /* 0x000fe40000800000 */
[----:B------:R-:W-:Y:S01]  /*ae50*/  UMOV UR8, UR14 ;  /* 0x0000000e00087c82 */ /* 0x000fe20008000000 */
[----:B------:R-:W-:Y:S02]  /*ae60*/  SEL R6, R6, RZ, P1 ;  /* 0x000000ff06067207 */ /* 0x000fe40000800000 */
[----:B------:R-:W-:Y:S01]  /*ae70*/  LOP3.LUT R5, R5, R14, RZ, 0x3c, !PT ;  /* 0x0000000e05057212 */ /* 0x000fe200078e3cff */
[----:B------:R0:W-:Y:S02]  /*ae80*/  UTMALDG.3D [UR8], [UR4], desc[UR6] ;  /* 0x00000608040075b4 */ /* 0x0001e40008011000 */
[----:B0-----:R-:W-:Y:S01]  /*ae90*/  UMOV UR8, UR15 ;  /* 0x0000000f00087c82 */ /* 0x001fe20008000000 */
[----:B------:R-:W-:-:S02]  /*aea0*/  UMOV UR11, UR19 ;  /* 0x00000013000b7c82 */ /* 0x000fc40008000000 */
[----:B------:R0:W-:Y:S02]  /*aeb0*/  UTMALDG.3D [UR8], [UR24], desc[UR6] ;  /* 0x00000608180075b4 */ /* 0x0001e40008011000 */
[----:B0-----:R-:W-:Y:S05]  /*aec0*/  @P3 BRA `(.L_x_264) ;  /* 0xfffffffc00483947 */ /* 0x001fea000383ffff */
.L_x_260:
[----:B------:R-:W-:Y:S05]  /*aed0*/  BSYNC B1 ;  /* 0x0000000000017941 */ /* 0x000fea0003800000 */
.L_x_259:
[----:B------:R-:W-:Y:S01]  /*aee0*/  LOP3.LUT P3, RZ, R13, 0xff, RZ, 0xc0, !PT ;  /* 0x000000ff0dff7812 */ /* 0x000fe2000786c0ff */
[----:B------:R-:W-:Y:S01]  /*aef0*/  IMAD.IADD R12, R3, 0x1, R12 ;  /* 0x00000001030c7824 */ /* 0x000fe200078e020c */
[----:B------:R-:W-:Y:S01]  /*af00*/  IADD3 R16, P4, R16, UR20, RZ ;  /* 0x0000001410107c10 */ /* 0x000fe2000ff9e0ff */
[----:B------:R-:W-:Y:S01]  /*af10*/  ULDC.64 UR4, c[0x0][0x650] ;  /* 0x0001940000047ab9 */ /* 0x000fe20000000a00 */
[----:B------:R-:W-:Y:S01]  /*af20*/  BSSY B1, `(.L_x_265) ;  /* 0x000006a000017945 */ /* 0x000fe20003800000 */
[----:B------:R-:W-:Y:S01]  /*af30*/  IMAD.MOV.U32 R9, RZ, RZ, -0x1 ;  /* 0xffffffffff097424 */ /* 0x000fe200078e00ff */
[----:B------:R-:W-:Y:S01]  /*af40*/  ISETP.GT.U32.AND P1, PT, R12, 0x8, PT ;  /* 0x000000080c00780c */ /* 0x000fe20003f24070 */
[----:B------:R-:W-:Y:S01]  /*af50*/  IMAD.MOV.U32 R8, RZ, RZ, -0x1 ;  /* 0xffffffffff087424 */ /* 0x000fe200078e00ff */
[----:B------:R-:W-:Y:S02]  /*af60*/  IADD3.X R17, R17, UR13, RZ, P4, !PT ;  /* 0x0000000d11117c10 */ /* 0x000fe4000a7fe4ff */
[----:B------:R-:W-:-:S02]  /*af70*/  ISETP.LT.U32.AND P1, PT, R3, 0x9, P1 ;  /* 0x000000090300780c */ /* 0x000fc40000f21070 */
[----:B------:R-:W-:Y:S01]  /*af80*/  PRMT R13, RZ, 0x7610, R13 ;  /* 0x00007610ff0d7816 */ /* 0x000fe2000000000d */
[----:B------:R-:W0:Y:S01]  /*af90*/  @P3 S2R R5, SR_CgaCtaId ;  /* 0x0000000000053919 */ /* 0x000e220000008800 */
[----:B------:R-:W-:-:S04]  /*afa0*/  @P3 MOV R4, 0x400 ;  /* 0x0000040000043802 */ /* 0x000fc80000000f00 */
[----:B0-----:R-:W-:Y:S01]  /*afb0*/  @P3 LEA R6, R5, R4, 0x18 ;  /* 0x0000000405063211 */ /* 0x001fe200078ec0ff */
[----:B------:R-:W-:-:S03]  /*afc0*/  IMAD.WIDE.U32 R4, R12, 0x38e38e39, RZ ;  /* 0x38e38e390c047825 */ /* 0x000fc600078e00ff */
[----:B------:R0:W-:Y:S01]  /*afd0*/  @P3 SYNCS.ARRIVE.TRANS64.A1T0 RZ, [R6+URZ+0xa8], RZ ;  /* 0x0000a8ff06ff39a7 */ /* 0x0001e2000810003f */
[----:B------:R-:W-:Y:S02]  /*afe0*/  ISETP.GE.U32.AND P3, PT, R3, 0x9, PT ;  /* 0x000000090300780c */ /* 0x000fe40003f66070 */
[----:B------:R-:W-:Y:S02]  /*aff0*/  SHF.R.U32.HI R7, RZ, 0x1, R5 ;  /* 0x00000001ff077819 */ /* 0x000fe40000011605 */
[----:B------:R-:W-:Y:S02]  /*b000*/  SEL R5, RZ, 0x1, !P1 ;  /* 0x00000001ff057807 */ /* 0x000fe40004800000 */
[----:B------:R-:W-:Y:S01]  /*b010*/  ISETP.GE.U32.AND P1, PT, R16, UR4, PT ;  /* 0x0000000410007c0c */ /* 0x000fe2000bf26070 */
[----:B------:R-:W-:Y:S01]  /*b020*/  IMAD R12, R7, -0x9, R12 ;  /* 0xfffffff7070c7824 */ /* 0x000fe200078e020c */
[----:B------:R-:W-:Y:S02]  /*b030*/  LOP3.LUT R0, R0, R5, RZ, 0x3c, !PT ;  /* 0x0000000500007212 */ /* 0x000fe400078e3cff */
[----:B------:R-:W-:-:S02]  /*b040*/  ISETP.GE.U32.AND.EX P1, PT, R17, UR5, PT, P1 ;  /* 0x0000000511007c0c */ /* 0x000fc4000bf26110 */
[----:B------:R-:W-:Y:S02]  /*b050*/  PRMT R4, RZ, 0x7610, R4 ;  /* 0x00007610ff047816 */ /* 0x000fe40000000004 */
[----:B------:R-:W-:Y:S01]  /*b060*/  @P3 LOP3.LUT R0, R0, 0x1, R7, 0x78, !PT ;  /* 0x0000000100003812 */ /* 0x000fe200078e7807 */
[----:B------:R-:W-:-:S08]  /*b070*/  IMAD.MOV.U32 R7, RZ, RZ, -0x1 ;  /* 0xffffffffff077424 */ /* 0x000fd000078e00ff */
[----:B0-----:R-:W-:Y:S05]  /*b080*/  @P1 BRA `(.L_x_266) ;  /* 0x00000004004c1947 */ /* 0x001fea0003800000 */
[----:B------:R-:W-:Y:S01]  /*b090*/  ULDC.64 UR4, c[0x0][0x628] ;  /* 0x00018a0000047ab9 */ /* 0x000fe20000000a00 */
[----:B------:R-:W0:Y:S01]  /*b0a0*/  S2R R15, SR_CTAID.X ;  /* 0x00000000000f7919 */ /* 0x000e220000002500 */
[----:B------:R-:W-:Y:S01]  /*b0b0*/  ISETP.NE.U32.AND P1, PT, RZ, UR4, PT ;  /* 0x00000004ff007c0c */ /* 0x000fe2000bf25070 */
[----:B------:R-:W-:Y:S01]  /*b0c0*/  ULDC UR7, c[0x0][0x630] ;  /* 0x00018c0000077ab9 */ /* 0x000fe20000000800 */
[----:B------:R-:W-:Y:S01]  /*b0d0*/  IMAD.MOV.U32 R4, RZ, RZ, R16 ;  /* 0x000000ffff047224 */ /* 0x000fe200078e0010 */
[----:B------:R-:W1:Y:S01]  /*b0e0*/  S2R R14, SR_CTAID.Y ;  /* 0x00000000000e7919 */ /* 0x000e620000002600 */
[----:B------:R-:W-:Y:S01]  /*b0f0*/  ISETP.NE.AND.EX P1, PT, RZ, UR5, PT, P1 ;  /* 0x00000005ff007c0c */ /* 0x000fe2000bf25310 */
[----:B------:R-:W-:-:S12]  /*b100*/  IMAD.MOV.U32 R5, RZ, RZ, R17 ;  /* 0x000000ffff057224 */ /* 0x000fd800078e0011 */
[----:B------:R-:W-:Y:S05]  /*b110*/  @!P1 BRA `(.L_x_267) ;  /* 0x0000000000289947 */ /* 0x000fea0003800000 */
[----:B------:R-:W-:Y:S02]  /*b120*/  ULDC UR6, c[0x0][0x634] ;  /* 0x00018d0000067ab9 */ /* 0x000fe40000000800 */
[----:B------:R-:W-:-:S05]  /*b130*/  IADD3 R9, P1, R16, UR6, RZ ;  /* 0x0000000610097c10 */ /* 0x000fca000ff3e0ff */
[----:B------:R-:W-:-:S04]  /*b140*/  IMAD.X R21, RZ, RZ, R17, P1 ;  /* 0x000000ffff157224 */ /* 0x000fc800008e0611 */
[----:B------:R-:W-:-:S04]  /*b150*/  IMAD.WIDE.U32 R6, R21, UR4, RZ ;  /* 0x0000000415067c25 */ /* 0x000fc8000f8e00ff */
[----:B------:R-:W-:-:S04]  /*b160*/  IMAD.WIDE.U32 R6, P1, R9, UR5, R6 ;  /* 0x0000000509067c25 */ /* 0x000fc8000f820006 */
[----:B------:R-:W-:-:S04]  /*b170*/  IMAD.WIDE.U32 R8, R9, UR4, RZ ;  /* 0x0000000409087c25 */ /* 0x000fc8000f8e00ff */
[----:B------:R-:W-:Y:S01]  /*b180*/  IMAD.X R5, RZ, RZ, RZ, P1 ;  /* 0x000000ffff057224 */ /* 0x000fe200008e06ff */
[----:B------:R-:W-:Y:S01]  /*b190*/  IADD3 RZ, P1, R9, R6, RZ ;  /* 0x0000000609ff7210 */ /* 0x000fe20007f3e0ff */
[----:B------:R-:W-:-:S04]  /*b1a0*/  IMAD.MOV.U32 R4, RZ, RZ, R7 ;  /* 0x000000ffff047224 */ /* 0x000fc800078e0007 */
[----:B------:R-:W-:-:S08]  /*b1b0*/  IMAD.WIDE.U32.X R4, R21, UR5, R4, P1 ;  /* 0x0000000515047c25 */ /* 0x000fd000088e0404 */
.L_x_267:
[--C-:B------:R-:W-:Y:S01]  /*b1c0*/  SHF.R.U64 R8, R4, UR7, R5.reuse ;  /* 0x0000000704087c19 */ /* 0x100fe20008001205 */
[----:B------:R-:W-:Y:S01]  /*b1d0*/  ULDC.64 UR4, c[0x0][0x620] ;  /* 0x0001880000047ab9 */ /* 0x000fe20000000a00 */
[----:B------:R-:W-:Y:S01]  /*b1e0*/  SHF.R.U32.HI R4, RZ, UR7, R5 ;  /* 0x00000007ff047c19 */ /* 0x000fe20008011605 */
[----:B------:R-:W2:Y:S01]  /*b1f0*/  LDC R24, c[0x0][0x144] ;  /* 0x00005100ff187b82 */ /* 0x000ea20000000800 */
[----:B------:R-:W-:Y:S01]  /*b200*/  IADD3 R7, P1, RZ, -R8, RZ ;  /* 0x80000008ff077210 */ /* 0x000fe20007f3e0ff */
[----:B------:R-:W-:Y:S01]  /*b210*/  ULDC.64 UR8, c[0x0][0x640] ;  /* 0x0001900000087ab9 */ /* 0x000fe20000000a00 */
[----:B0-----:R-:W-:Y:S01]  /*b220*/  I2FP.F32.U32 R9, R15 ;  /* 0x0000000f00097245 */ /* 0x001fe20000201000 */
[----:B------:R-:W-:Y:S02]  /*b230*/  ULDC UR6, c[0x0][0x608] ;  /* 0x0001820000067ab9 */ /* 0x000fe40000000800 */
[----:B------:R-:W-:Y:S01]  /*b240*/  IMAD.X R4, RZ, RZ, ~R4, P1 ;  /* 0x000000ffff047224 */ /* 0x000fe200008e0e04 */
[----:B------:R-:W-:Y:S01]  /*b250*/  ISETP.NE.U32.AND P1, PT, RZ, UR8, PT ;  /* 0x00000008ff007c0c */ /* 0x000fe2000bf25070 */
[----:B------:R-:W0:Y:S02]  /*b260*/  LDC R21, c[0x0][0x148] ;  /* 0x00005200ff157b82 */ /* 0x000e240000000800 */
[----:B------:R-:W-:Y:S01]  /*b270*/  IMAD R6, R4, UR4, RZ ;  /* 0x0000000404067c24 */ /* 0x000fe2000f8e02ff */
[----:B------:R-:W-:Y:S01]  /*b280*/  ISETP.NE.AND.EX P1, PT, RZ, UR9, PT, P1 ;  /* 0x00000009ff007c0c */ /* 0x000fe2000bf25310 */
[----:B------:R-:W-:Y:S01]  /*b290*/  IMAD.WIDE.U32 R4, R7, UR4, R16 ;  /* 0x0000000407047c25 */ /* 0x000fe2000f8e0010 */
[----:B------:R-:W-:-:S03]  /*b2a0*/  ULDC UR4, c[0x0][0x150] ;  /* 0x0000540000047ab9 */ /* 0x000fc60000000800 */
[----:B------:R-:W-:Y:S02]  /*b2b0*/  IMAD R7, R7, UR5, R6 ;  /* 0x0000000507077c24 */ /* 0x000fe4000f8e0206 */
[----:B------:R-:W-:Y:S01]  /*b2c0*/  FMUL R6, R9, UR4 ;  /* 0x0000000409067c20 */ /* 0x000fe20008400000 */
[----:B------:R-:W-:Y:S01]  /*b2d0*/  ULDC UR4, c[0x0][0x618] ;  /* 0x0001860000047ab9 */ /* 0x000fe20000000800 */
[----:B------:R-:W-:Y:S01]  /*b2e0*/  ULDC UR5, c[0x0][0x154] ;  /* 0x0000550000057ab9 */ /* 0x000fe20000000800 */
[----:B------:R-:W-:-:S03]  /*b2f0*/  IMAD.IADD R5, R5, 0x1, R7 ;  /* 0x0000000105057824 */ /* 0x000fc600078e0207 */
[----:B------:R-:W3:Y:S02]  /*b300*/  F2I.U32.TRUNC.NTZ R6, R6 ;  /* 0x0000000600067305 */ /* 0x000ee4000020f000 */
[----:B------:R-:W-:Y:S02]  /*b310*/  SHF.R.U64 R9, R4, UR4, R5 ;  /* 0x0000000404097c19 */ /* 0x000fe40008001205 */
[----:B-1----:R-:W-:-:S05]  /*b320*/  I2FP.F32.U32 R4, R14 ;  /* 0x0000000e00047245 */ /* 0x002fca0000201000 */
[----:B------:R-:W-:Y:S01]  /*b330*/  FMUL R22, R4, UR5 ;  /* 0x0000000504167c20 */ /* 0x000fe20008400000 */
[----:B------:R-:W-:Y:S01]  /*b340*/  SHF.R.U32.HI R4, RZ, UR4, R5 ;  /* 0x00000004ff047c19 */ /* 0x000fe20008011605 */
[----:B------:R-:W-:-:S03]  /*b350*/  ULDC UR4, c[0x0][0x658] ;  /* 0x0001960000047ab9 */ /* 0x000fc60000000800 */
[--C-:B------:R-:W-:Y:S01]  /*b360*/  SHF.R.U64 R20, R9, UR6, R4.reuse ;  /* 0x0000000609147c19 */ /* 0x100fe20008001204 */
[----:B------:R-:W1:Y:S01]  /*b370*/  F2I.U32.TRUNC.NTZ R22, R22 ;  /* 0x0000001600167305 */ /* 0x000e62000020f000 */
[----:B------:R-:W-:Y:S01]  /*b380*/  SHF.R.U32.HI R5, RZ, UR6, R4 ;  /* 0x00000006ff057c19 */ /* 0x000fe20008011604 */
[----:B---3--:R-:W-:-:S03]  /*b390*/  IMAD.MOV R6, RZ, RZ, -R6 ;  /* 0x000000ffff067224 */ /* 0x008fc600078e0a06 */
[----:B------:R-:W-:Y:S01]  /*b3a0*/  SHF.R.U64 R18, R20, UR4, R5 ;  /* 0x0000000414127c19 */ /* 0x000fe20008001205 */
[----:B--2---:R-:W-:Y:S01]  /*b3b0*/  IMAD R15, R24, R6, R15 ;  /* 0x00000006180f7224 */ /* 0x004fe200078e020f */
[----:B------:R-:W-:-:S03]  /*b3c0*/  SHF.R.U32.HI R23, RZ, UR4, R5 ;  /* 0x00000004ff177c19 */ /* 0x000fc60008011605 */
[----:B------:R-:W-:Y:S02]  /*b3d0*/  IMAD.MOV.U32 R4, RZ, RZ, R18 ;  /* 0x000000ffff047224 */ /* 0x000fe400078e0012 */
[----:B------:R-:W-:Y:S01]  /*b3e0*/  IMAD.MOV.U32 R5, RZ, RZ, R23 ;  /* 0x000000ffff057224 */ /* 0x000fe200078e0017 */
[----:B-1----:R-:W-:Y:S06]  /*b3f0*/  @!P1 BRA `(.L_x_268) ;  /* 0x0000000000289947 */ /* 0x002fec0003800000 */
[----:B------:R-:W-:Y:S02]  /*b400*/  ULDC UR4, c[0x0][0x64c] ;  /* 0x0001930000047ab9 */ /* 0x000fe40000000800 */
[----:B------:R-:W-:-:S05]  /*b410*/  IADD3 R5, P1, R18, UR4, RZ ;  /* 0x0000000412057c10 */ /* 0x000fca000ff3e0ff */
[----:B------:R-:W-:-:S04]  /*b420*/  IMAD.X R23, RZ, RZ, R23, P1 ;  /* 0x000000ffff177224 */ /* 0x000fc800008e0617 */
[----:B------:R-:W-:-:S04]  /*b430*/  IMAD.WIDE.U32 R6, R23, UR8, RZ ;  /* 0x0000000817067c25 */ /* 0x000fc8000f8e00ff */
[----:B------:R-:W-:-:S04]  /*b440*/  IMAD.WIDE.U32 R6, P1, R5, UR9, R6 ;  /* 0x0000000905067c25 */ /* 0x000fc8000f820006 */
[----:B------:R-:W-:-:S04]  /*b450*/  IMAD.WIDE.U32 R4, R5, UR8, RZ ;  /* 0x0000000805047c25 */ /* 0x000fc8000f8e00ff */
[----:B------:R-:W-:Y:S01]  /*b460*/  IMAD.MOV.U32 R4, RZ, RZ, R7 ;  /* 0x000000ffff047224 */ /* 0x000fe200078e0007 */
[----:B------:R-:W-:Y:S01]  /*b470*/  IADD3 RZ, P3, R5, R6, RZ ;  /* 0x0000000605ff7210 */ /* 0x000fe20007f7e0ff */
[----:B------:R-:W-:-:S04]  /*b480*/  IMAD.X R5, RZ, RZ, RZ, P1 ;  /* 0x000000ffff057224 */ /* 0x000fc800008e06ff */
[----:B------:R-:W-:-:S08]  /*b490*/  IMAD.WIDE.U32.X R4, R23, UR9, R4, P3 ;  /* 0x0000000917047c25 */ /* 0x000fd000098e0404 */
.L_x_268:
[----:B------:R-:W-:Y:S01]  /*b4a0*/  ISETP.NE.AND P1, PT, R2, 0x1, PT ;  /* 0x000000010200780c */ /* 0x000fe20003f25270 */
[----:B------:R-:W-:Y:S01]  /*b4b0*/  ULDC UR4, c[0x0][0x648] ;  /* 0x0001920000047ab9 */ /* 0x000fe20000000800 */
[----:B------:R-:W-:Y:S01]  /*b4c0*/  LOP3.LUT R20, R20, UR17, RZ, 0xc0, !PT ;  /* 0x0000001114147c12 */ /* 0x000fe2000f8ec0ff */
[----:B------:R-:W-:Y:S01]  /*b4d0*/  IMAD.MOV R22, RZ, RZ, -R22 ;  /* 0x000000ffff167224 */ /* 0x000fe200078e0a16 */
[----:B------:R-:W-:Y:S01]  /*b4e0*/  SHF.R.U64 R5, R4, UR4, R5 ;  /* 0x0000000404057c19 */ /* 0x000fe20008001205 */
[----:B------:R-:W-:Y:S01]  /*b4f0*/  ULDC UR4, c[0x0][0x638] ;  /* 0x00018e0000047ab9 */ /* 0x000fe20000000800 */
[----:B------:R-:W-:Y:S01]  /*b500*/  LOP3.LUT R9, R9, UR16, RZ, 0xc0, !PT ;  /* 0x0000001009097c12 */ /* 0x000fe2000f8ec0ff */
[----:B------:R-:W-:Y:S01]  /*b510*/  ULDC UR5, c[0x0][0x610] ;  /* 0x0001840000057ab9 */ /* 0x000fe20000000800 */
[----:B------:R-:W-:Y:S02]  /*b520*/  IMAD.MOV.U32 R4, RZ, RZ, 0x1 ;  /* 0x00000001ff047424 */ /* 0x000fe400078e00ff */
[----:B------:R-:W-:-:S02]  /*b530*/  IMAD.MOV R7, RZ, RZ, -R5 ;  /* 0x000000ffff077224 */ /* 0x000fc400078e0a05 */
[----:B------:R-:W-:Y:S02]  /*b540*/  IMAD R20, R5, UR18, R20 ;  /* 0x0000001205147c24 */ /* 0x000fe4000f8e0214 */
[----:B0-----:R-:W-:Y:S02]  /*b550*/  @P1 IMAD R15, R21, R22, R14 ;  /* 0x00000016150f1224 */ /* 0x001fe400078e020e */
[----:B------:R-:W-:Y:S01]  /*b560*/  IMAD R18, R7, UR4, R18 ;  /* 0x0000000407127c24 */ /* 0x000fe2000f8e0212 */
[----:B------:R-:W-:Y:S01]  /*b570*/  ULDC UR4, c[0x0][0x600] ;  /* 0x0001800000047ab9 */ /* 0x000fe20000000800 */
[----:B------:R-:W-:Y:S02]  /*b580*/  IMAD R15, R20, UR5, R15 ;  /* 0x00000005140f7c24 */ /* 0x000fe4000f8e020f */
[----:B------:R-:W-:-:S05]  /*b590*/  IMAD R18, R18, UR4, R9 ;  /* 0x0000000412127c24 */ /* 0x000fca000f8e0209 */
[----:B------:R-:W-:Y:S02]  /*b5a0*/  SEL R9, R18, R15, !P1 ;  /* 0x0000000f12097207 */ /* 0x000fe40004800000 */
[----:B------:R-:W-:-:S07]  /*b5b0*/  SEL R7, R15, R18, !P1 ;  /* 0x000000120f077207 */ /* 0x000fce0004800000 */
.L_x_266:
[----:B------:R-:W-:Y:S05]  /*b5c0*/  BSYNC B1 ;  /* 0x0000000000017941 */ /* 0x000fea0003800000 */
.L_x_265:
[----:B------:R-:W-:-:S13]  /*b5d0*/  LOP3.LUT P1, RZ, R4, 0xff, RZ, 0xc0, !PT ;  /* 0x000000ff04ff7812 */ /* 0x000fda000782c0ff */
[----:B------:R-:W-:Y:S05]  /*b5e0*/  @P1 BRA `(.L_x_269) ;  /* 0xfffffff4004c1947 */ /* 0x000fea000383ffff */
[----:B------:R-:W-:Y:S05]  /*b5f0*/  BSYNC B0 ;  /* 0x0000000000007941 */ /* 0x000fea0003800000 */
.L_x_257:
[----:B------:R-:W-:-:S03]  /*b600*/  UMOV UR4, 0xffffffff ;  /* 0xffffffff00047882 */ /* 0x000fc60000000000 */
[----:B------:R-:W-:Y:S05]  /*b610*/  BRA.DIV UR4, `(.L_x_270) ;  /* 0x0000000604cc7947 */ /* 0x000fea000b800000 */
[----:B------:R-:W-:-:S13]  /*b620*/  ELECT P6, URZ, PT ;  /* 0x00000000003f782f */ /* 0x000fda00038c0000 */
.L_x_289:
[----:B------:R-:W-:Y:S04]  /*b630*/  BSSY B0, `(.L_x_271) ;  /* 0x0000058000007945 */ /* 0x000fe80003800000 */
[----:B------:R-:W-:Y:S05]  /*b640*/  @!P6 BRA `(.L_x_272) ;  /* 0x000000040058e947 */ /* 0x000fea0003800000 */
[----:B------:R-:W-:-:S04]  /*b650*/  LOP3.LUT R19, R19, 0x2, RZ, 0xfc, !PT ;  /* 0x0000000213137812 */ /* 0x000fc800078efcff */
[----:B------:R-:W-:-:S13]  /*b660*/  ISETP.NE.AND P0, PT, R19, 0x3, PT ;  /* 0x000000031300780c */ /* 0x000fda0003f05270 */
[----:B------:R-:W-:Y:S05]  /*b670*/  @!P0 BRA `(.L_x_273) ;  /* 0x0000000000048947 */ /* 0x000fea0003800000 */
[----:B------:R-:W-:Y:S01]  /*b680*/  BPT.TRAP 0x1 ;  /* 0x000000040000795c */ /* 0x000fe20000300000 */
.L_x_273:
[----:B------:R-:W0:Y:S01]  /*b690*/  S2R R3, SR_CgaCtaId ;  /* 0x0000000000037919 */ /* 0x000e220000008800 */
[----:B------:R-:W-:-:S04]  /*b6a0*/  MOV R2, 0x400 ;  /* 0x0000040000027802 */ /* 0x000fc80000000f00 */
[----:B0-----:R-:W-:Y:S02]  /*b6b0*/  LEA R3, R3, R2, 0x18 ;  /* 0x0000000203037211 */ /* 0x001fe400078ec0ff */
[----:B------:R-:W-:-:S03]  /*b6c0*/  SHF.L.U32 R2, R0, 0x1f, RZ ;  /* 0x0000001f00027819 */ /* 0x000fc600000006ff */
[----:B------:R-:W-:-:S04]  /*b6d0*/  VIADD R3, R3, 0x48 ;  /* 0x0000004803037836 */ /* 0x000fc80000000000 */
[C---:B------:R-:W-:Y:S02]  /*b6e0*/  IMAD R7, R12.reuse, 0x8, R3 ;  /* 0x000000080c077824 */ /* 0x040fe400078e0203 */
[----:B------:R-:W-:Y:S02]  /*b6f0*/  VIADD R12, R12, 0x1 ;  /* 0x000000010c0c7836 */ /* 0x000fe40000000000 */
[----:B------:R-:W0:Y:S03]  /*b700*/  SYNCS.PHASECHK.TRANS64.TRYWAIT P0, [R7+URZ], R2 ;  /* 0x00000002070075a7 */ /* 0x000e26000800017f */
[----:B------:R-:W-:-:S04]  /*b710*/  ISETP.NE.AND P1, PT, R12, 0x9, PT ;  /* 0x000000090c00780c */ /* 0x000fc80003f25270 */
[----:B------:R-:W-:Y:S02]  /*b720*/  SEL R5, RZ, 0x1, P1 ;  /* 0x00000001ff057807 */ /* 0x000fe40000800000 */
[----:B------:R-:W-:Y:S02]  /*b730*/  SEL R12, R12, RZ, P1 ;  /* 0x000000ff0c0c7207 */ /* 0x000fe40000800000 */
[----:B------:R-:W-:-:S03]  /*b740*/  LOP3.LUT R5, R0, R5, RZ, 0x3c, !PT ;  /* 0x0000000500057212 */ /* 0x000fc600078e3cff */
[----:B------:R-:W-:Y:S01]  /*b750*/  IMAD R9, R12, 0x8, R3 ;  /* 0x000000080c097824 */ /* 0x000fe200078e0203 */
[----:B------:R-:W-:Y:S01]  /*b760*/  SHF.L.U32 R4, R5, 0x1f, RZ ;  /* 0x0000001f05047819 */ /* 0x000fe200000006ff */
[----:B0-----:R-:W-:Y:S06]  /*b770*/  @!P0 BRA `(.L_x_274) ;  /* 0x0000000400948947 */ /* 0x001fec0003800000 */
.L_x_290:
[----:B------:R-:W1:Y:S01]  /*b780*/  SYNCS.PHASECHK.TRANS64.TRYWAIT P0, [R9+URZ], R4 ;  /* 0x00000004090075a7 */ /* 0x000e62000800017f */
[----:B------:R-:W-:-:S05]  /*b790*/  VIADD R0, R12, 0x1 ;  /* 0x000000010c007836 */ /* 0x000fca0000000000 */
[----:B------:R-:W-:-:S04]  /*b7a0*/  ISETP.NE.AND P1, PT, R0, 0x9, PT ;  /* 0x000000090000780c */ /* 0x000fc80003f25270 */
[----:B0-----:R-:W-:Y:S02]  /*b7b0*/  SEL R2, RZ, 0x1, P1 ;  /* 0x00000001ff027807 */ /* 0x001fe40000800000 */
[----:B------:R-:W-:Y:S02]  /*b7c0*/  SEL R0, R0, RZ, P1 ;  /* 0x000000ff00007207 */ /* 0x000fe40000800000 */
[----:B------:R-:W-:-:S03]  /*b7d0*/  LOP3.LUT R7, R5, R2, RZ, 0x3c, !PT ;  /* 0x0000000205077212 */ /* 0x000fc600078e3cff */
[----:B------:R-:W-:Y:S01]  /*b7e0*/  IMAD R6, R0, 0x8, R3 ;  /* 0x0000000800067824 */ /* 0x000fe200078e0203 */
[----:B------:R-:W-:Y:S01]  /*b7f0*/  SHF.L.U32 R5, R7, 0x1f, RZ ;  /* 0x0000001f07057819 */ /* 0x000fe200000006ff */
[----:B-1----:R-:W-:Y:S06]  /*b800*/  @!P0 BRA `(.L_x_275) ;  /* 0x0000000400848947 */ /* 0x002fec0003800000 */
.L_x_291:
[----:B------:R-:W1:Y:S01]  /*b810*/  SYNCS.PHASECHK.TRANS64.TRYWAIT P0, [R6+URZ], R5 ;  /* 0x00000005060075a7 */ /* 0x000e62000800017f */
[----:B------:R-:W-:-:S05]  /*b820*/  VIADD R0, R0, 0x1 ;  /* 0x0000000100007836 */ /* 0x000fca0000000000 */
[----:B------:R-:W-:-:S04]  /*b830*/  ISETP.NE.AND P1, PT, R0, 0x9, PT ;  /* 0x000000090000780c */ /* 0x000fc80003f25270 */
[----:B------:R-:W-:Y:S02]  /*b840*/  SEL R2, RZ, 0x1, P1 ;  /* 0x00000001ff027807 */ /* 0x000fe40000800000 */
[----:B------:R-:W-:Y:S02]  /*b850*/  SEL R0, R0, RZ, P1 ;  /* 0x000000ff00007207 */ /* 0x000fe40000800000 */
[----:B------:R-:W-:-:S03]  /*b860*/  LOP3.LUT R7, R7, R2, RZ, 0x3c, !PT ;  /* 0x0000000207077212 */ /* 0x000fc600078e3cff */
[----:B0-----:R-:W-:Y:S01]  /*b870*/  IMAD R9, R0, 0x8, R3 ;  /* 0x0000000800097824 */ /* 0x001fe200078e0203 */
[----:B------:R-:W-:Y:S01]  /*b880*/  SHF.L.U32 R4, R7, 0x1f, RZ ;  /* 0x0000001f07047819 */ /* 0x000fe200000006ff */
[----:B-1----:R-:W-:Y:S06]  /*b890*/  @!P0 BRA `(.L_x_276) ;  /* 0x0000000400748947 */ /* 0x002fec0003800000 */
.L_x_292:
        /* <DEDUP_REMOVED lines=9> */
.L_x_293:
        /* <DEDUP_REMOVED lines=9> */
.L_x_294:
        /* <DEDUP_REMOVED lines=9> */
.L_x_295:
        /* <DEDUP_REMOVED lines=9> */
.L_x_296:
[----:B------:R-:W1:Y:S01]  /*bae0*/  SYNCS.PHASECHK.TRANS64.TRYWAIT P0, [R9+URZ], R4 ;  /* 0x00000004090075a7 */ /* 0x000e62000800017f */
[----:B------:R-:W-:-:S05]  /*baf0*/  VIADD R0, R0, 0x1 ;  /* 0x0000000100007836 */ /* 0x000fca0000000000 */
[----:B------:R-:W-:-:S04]  /*bb00*/  ISETP.NE.AND P1, PT, R0, 0x9, PT ;  /* 0x000000090000780c */ /* 0x000fc80003f25270 */
[----:B------:R-:W-:Y:S02]  /*bb10*/  SEL R2, RZ, 0x1, P1 ;  /* 0x00000001ff027807 */ /* 0x000fe40000800000 */
[----:B------:R-:W-:Y:S02]  /*bb20*/  SEL R0, R0, RZ, P1 ;  /* 0x000000ff00007207 */ /* 0x000fe40000800000 */
[----:B------:R-:W-:Y:S01]  /*bb30*/  LOP3.LUT R2, R7, R2, RZ, 0x3c, !PT ;  /* 0x0000000207027212 */ /* 0x000fe200078e3cff */
[----:B-1----:R-:W-:Y:S06]  /*bb40*/  @!P0 BRA `(.L_x_281) ;  /* 0x00000004002c8947 */ /* 0x002fec0003800000 */
.L_x_297:
[----:B------:R-:W-:Y:S01]  /*bb50*/  IMAD R3, R0, 0x8, R3 ;  /* 0x0000000800037824 */ /* 0x000fe200078e0203 */
[----:B------:R-:W-:-:S07]  /*bb60*/  SHF.L.U32 R0, R2, 0x1f, RZ ;  /* 0x0000001f02007819 */ /* 0x000fce00000006ff */
.L_x_282:
[----:B--2---:R2:W3:Y:S02]  /*bb70*/  SYNCS.PHASECHK.TRANS64.TRYWAIT P0, [R3+URZ], R0 ;  /* 0x00000000030075a7 */ /* 0x0044e4000800017f */
[----:B---3--:R-:W-:Y:S05]  /*bb80*/  @!P0 NANOSLEEP.SYNCS 0x989680 ;  /* 0x009896800000895d */ /* 0x008fea0003900000 */
[----:B------:R-:W3:Y:S02]  /*bb90*/  @!P0 SYNCS.PHASECHK.TRANS64 P0, [R3+URZ], R0 ;  /* 0x00000000030085a7 */ /* 0x000ee4000800007f */
[----:B---3--:R-:W-:Y:S05]  /*bba0*/  @!P0 BRA `(.L_x_282) ;  /* 0xfffffffc00f08947 */ /* 0x008fea000383ffff */
.L_x_272:
[----:B------:R-:W-:Y:S05]  /*bbb0*/  BSYNC B0 ;  /* 0x0000000000007941 */ /* 0x000fea0003800000 */
.L_x_271:
[----:B------:R-:W-:Y:S05]  /*bbc0*/  EXIT ;  /* 0x000000000000794d */ /* 0x000fea0003800000 */
.L_x_18:
[----:B---3--:R3:W4:Y:S02]  /*bbd0*/  SYNCS.PHASECHK.TRANS64.TRYWAIT P1, [R3+URZ], R0 ;  /* 0x00000000030075a7 */ /* 0x008724000802017f */
[----:B----4-:R-:W-:Y:S05]  /*bbe0*/  @!P1 NANOSLEEP.SYNCS 0x989680 ;  /* 0x009896800000995d */ /* 0x010fea0003900000 */
[----:B------:R-:W4:Y:S02]  /*bbf0*/  @!P1 SYNCS.PHASECHK.TRANS64 P1, [R3+URZ], R0 ;  /* 0x00000000030095a7 */ /* 0x000f24000802007f */
[----:B----4-:R-:W-:Y:S05]  /*bc00*/  @!P1 BRA `(.L_x_18) ;  /* 0xfffffffc00f09947 */ /* 0x010fea000383ffff */
[----:B------:R-:W-:Y:S05]  /*bc10*/  BRA `(.L_x_17) ;  /* 0xffffff5400b07947 */ /* 0x000fea000383ffff */
.L_x_23:
[----:B-1----:R-:W-:-:S04]  /*bc20*/  IMAD.U32 R5, RZ, RZ, UR8 ;  /* 0x00000008ff057e24 */ /* 0x002fc8000f8e00ff */
[----:B------:R1:W2:Y:S03]  /*bc30*/  SYNCS.PHASECHK.TRANS64.TRYWAIT P1, [R5+URZ], R4 ;  /* 0x00000004050075a7 */ /* 0x0002a6000802017f */
[----:B--2---:R-:W-:Y:S05]  /*bc40*/  @!P1 NANOSLEEP.SYNCS 0x989680 ;  /* 0x009896800000995d */ /* 0x004fea0003900000 */
[----:B------:R-:W2:Y:S02]  /*bc50*/  @!P1 SYNCS.PHASECHK.TRANS64 P1, [R5+URZ], R4 ;  /* 0x00000004050095a7 */ /* 0x000ea4000802007f */
[----:B--2---:R-:W-:Y:S05]  /*bc60*/  @!P1 BRA `(.L_x_23) ;  /* 0xfffffffc00ec9947 */ /* 0x004fea000383ffff */
[----:B------:R-:W-:Y:S05]  /*bc70*/  BRA `(.L_x_22) ;  /* 0xffffff6000c47947 */ /* 0x000fea000383ffff */
.L_x_258:
[----:B------:R-:W-:Y:S01]  /*bc80*/  BSSY B1, `(.L_x_283) ;  /* 0x0000006000017945 */ /* 0x000fe20003800000 */
[----:B------:R-:W-:-:S07]  /*bc90*/  IMAD.MOV.U32 R15, RZ, RZ, -0x1 ;  /* 0xffffffffff0f7424 */ /* 0x000fce00078e00ff */
[----:B------:R-:W-:Y:S05]  /*bca0*/  WARPSYNC.COLLECTIVE R15, `(.L_x_284) ;  /* 0x000000000f0c7348 */ /* 0x000fea0003c00000 */
[----:B------:R-:W-:Y:S02]  /*bcb0*/  ELECT P6, UR62, PT ;  /* 0x00000000003e782f */ /* 0x000fe400038c0000 */
[----:B------:R-:W-:Y:S01]  /*bcc0*/  MOV R14, UR62 ;  /* 0x0000003e000e7c02 */ /* 0x000fe20008000f00 */
[----:B------:R-:W-:Y:S10]  /*bcd0*/  ENDCOLLECTIVE ;  /* 0x000000000000791b */ /* 0x000ff40003800000 */
.L_x_284:
[----:B------:R-:W-:Y:S05]  /*bce0*/  BSYNC B1 ;  /* 0x0000000000017941 */ /* 0x000fea0003800000 */
.L_x_283:
[----:B------:R-:W-:Y:S05]  /*bcf0*/  BRA `(.L_x_285) ;  /* 0xffffffec00947947 */ /* 0x000fea000383ffff */
.L_x_261:
[----:B0-----:R0:W1:Y:S02]  /*bd00*/  SYNCS.PHASECHK.TRANS64.TRYWAIT P1, [R14+URZ+0x48], R7 ;  /* 0x000048070e0075a7 */ /* 0x001064000802017f */
[----:B-1----:R-:W-:Y:S05]  /*bd10*/  @!P1 NANOSLEEP.SYNCS 0x989680 ;  /* 0x009896800000995d */ /* 0x002fea0003900000 */
[----:B------:R-:W1:Y:S02]  /*bd20*/  @!P1 SYNCS.PHASECHK.TRANS64 P1, [R14+URZ+0x48], R7 ;  /* 0x000048070e0095a7 */ /* 0x000e64000802007f */
[----:B-1----:R-:W-:Y:S05]  /*bd30*/  @!P1 BRA `(.L_x_261) ;  /* 0xfffffffc00f09947 */ /* 0x002fea000383ffff */
[----:B------:R-:W-:Y:S05]  /*bd40*/  BRA `(.L_x_286) ;  /* 0xffffffec00c87947 */ /* 0x000fea000383ffff */
.L_x_270:
[----:B------:R-:W-:Y:S01]  /*bd50*/  BSSY B0, `(.L_x_287) ;  /* 0x0000006000007945 */ /* 0x000fe20003800000 */
[----:B------:R-:W-:-:S07]  /*bd60*/  IMAD.MOV.U32 R15, RZ, RZ, -0x1 ;  /* 0xffffffffff0f7424 */ /* 0x000fce00078e00ff */
[----:B------:R-:W-:Y:S05]  /*bd70*/  WARPSYNC.COLLECTIVE R15, `(.L_x_288) ;  /* 0x000000000f0c7348 */ /* 0x000fea0003c00000 */
[----:B------:R-:W-:Y:S02]  /*bd80*/  ELECT P6, UR62, PT ;  /* 0x00000000003e782f */ /* 0x000fe400038c0000 */
[----:B------:R-:W-:Y:S01]  /*bd90*/  MOV R14, UR62 ;  /* 0x0000003e000e7c02 */ /* 0x000fe20008000f00 */
[----:B------:R-:W-:Y:S10]  /*bda0*/  ENDCOLLECTIVE ;  /* 0x000000000000791b */ /* 0x000ff40003800000 */
.L_x_288:
[----:B------:R-:W-:Y:S05]  /*bdb0*/  BSYNC B0 ;  /* 0x0000000000007941 */ /* 0x000fea0003800000 */
.L_x_287:
[----:B------:R-:W-:Y:S05]  /*bdc0*/  BRA `(.L_x_289) ;  /* 0xfffffff800187947 */ /* 0x000fea000383ffff */
.L_x_274:
[----:B0-----:R0:W1:Y:S02]  /*bdd0*/  SYNCS.PHASECHK.TRANS64.TRYWAIT P0, [R7+URZ], R2 ;  /* 0x00000002070075a7 */ /* 0x001064000800017f */
[----:B-1----:R-:W-:Y:S05]  /*bde0*/  @!P0 NANOSLEEP.SYNCS 0x989680 ;  /* 0x009896800000895d */ /* 0x002fea0003900000 */
[----:B------:R-:W1:Y:S02]  /*bdf0*/  @!P0 SYNCS.PHASECHK.TRANS64 P0, [R7+URZ], R2 ;  /* 0x00000002070085a7 */ /* 0x000e64000800007f */
[----:B-1----:R-:W-:Y:S05]  /*be00*/  @!P0 BRA `(.L_x_274) ;  /* 0xfffffffc00f08947 */ /* 0x002fea000383ffff */
[----:B------:R-:W-:Y:S05]  /*be10*/  BRA `(.L_x_290) ;  /* 0xfffffff800587947 */ /* 0x000fea000383ffff */
.L_x_275:
[----:B0-----:R0:W1:Y:S02]  /*be20*/  SYNCS.PHASECHK.TRANS64.TRYWAIT P0, [R9+URZ], R4 ;  /* 0x00000004090075a7 */ /* 0x001064000800017f */
[----:B-1----:R-:W-:Y:S05]  /*be30*/  @!P0 NANOSLEEP.SYNCS 0x989680 ;  /* 0x009896800000895d */ /* 0x002fea0003900000 */
[----:B------:R-:W1:Y:S02]  /*be40*/  @!P0 SYNCS.PHASECHK.TRANS64 P0, [R9+URZ], R4 ;  /* 0x00000004090085a7 */ /* 0x000e64000800007f */
[----:B-1----:R-:W-:Y:S05]  /*be50*/  @!P0 BRA `(.L_x_275) ;  /* 0xfffffffc00f08947 */ /* 0x002fea000383ffff */
[----:B------:R-:W-:Y:S05]  /*be60*/  BRA `(.L_x_291) ;  /* 0xfffffff800687947 */ /* 0x000fea000383ffff */
.L_x_276:
[----:B0-----:R0:W1:Y:S02]  /*be70*/  SYNCS.PHASECHK.TRANS64.TRYWAIT P0, [R6+URZ], R5 ;  /* 0x00000005060075a7 */ /* 0x001064000800017f */
[----:B-1----:R-:W-:Y:S05]  /*be80*/  @!P0 NANOSLEEP.SYNCS 0x989680 ;  /* 0x009896800000895d */ /* 0x002fea0003900000 */
[----:B------:R-:W1:Y:S02]  /*be90*/  @!P0 SYNCS.PHASECHK.TRANS64 P0, [R6+URZ], R5 ;  /* 0x00000005060085a7 */ /* 0x000e64000800007f */
[----:B-1----:R-:W-:Y:S05]  /*bea0*/  @!P0 BRA `(.L_x_276) ;  /* 0xfffffffc00f08947 */ /* 0x002fea000383ffff */
[----:B------:R-:W-:Y:S05]  /*beb0*/  BRA `(.L_x_292) ;  /* 0xfffffff800787947 */ /* 0x000fea000383ffff */
.L_x_277:
[----:B0-----:R0:W1:Y:S02]  /*bec0*/  SYNCS.PHASECHK.TRANS64.TRYWAIT P0, [R9+URZ], R4 ;  /* 0x00000004090075a7 */ /* 0x001064000800017f */
[----:B-1----:R-:W-:Y:S05]  /*bed0*/  @!P0 NANOSLEEP.SYNCS 0x989680 ;  /* 0x009896800000895d */ /* 0x002fea0003900000 */
[----:B------:R-:W1:Y:S02]  /*bee0*/  @!P0 SYNCS.PHASECHK.TRANS64 P0, [R9+URZ], R4 ;  /* 0x00000004090085a7 */ /* 0x000e64000800007f */
[----:B-1----:R-:W-:Y:S05]  /*bef0*/  @!P0 BRA `(.L_x_277) ;  /* 0xfffffffc00f08947 */ /* 0x002fea000383ffff */
[----:B------:R-:W-:Y:S05]  /*bf00*/  BRA `(.L_x_293) ;  /* 0xfffffff800887947 */ /* 0x000fea000383ffff */
.L_x_278:
[----:B0-----:R0:W1:Y:S02]  /*bf10*/  SYNCS.PHASECHK.TRANS64.TRYWAIT P0, [R6+URZ], R5 ;  /* 0x00000005060075a7 */ /* 0x001064000800017f */
[----:B-1----:R-:W-:Y:S05]  /*bf20*/  @!P0 NANOSLEEP.SYNCS 0x989680 ;  /* 0x009896800000895d */ /* 0x002fea0003900000 */
[----:B------:R-:W1:Y:S02]  /*bf30*/  @!P0 SYNCS.PHASECHK.TRANS64 P0, [R6+URZ], R5 ;  /* 0x00000005060085a7 */ /* 0x000e64000800007f */
[----:B-1----:R-:W-:Y:S05]  /*bf40*/  @!P0 BRA `(.L_x_278) ;  /* 0xfffffffc00f08947 */ /* 0x002fea000383ffff */
[----:B------:R-:W-:Y:S05]  /*bf50*/  BRA `(.L_x_294) ;  /* 0xfffffff800987947 */ /* 0x000fea000383ffff */
.L_x_279:
[----:B0-----:R0:W1:Y:S02]  /*bf60*/  SYNCS.PHASECHK.TRANS64.TRYWAIT P0, [R9+URZ], R4 ;  /* 0x00000004090075a7 */ /* 0x001064000800017f */
[----:B-1----:R-:W-:Y:S05]  /*bf70*/  @!P0 NANOSLEEP.SYNCS 0x989680 ;  /* 0x009896800000895d */ /* 0x002fea0003900000 */
[----:B------:R-:W1:Y:S02]  /*bf80*/  @!P0 SYNCS.PHASECHK.TRANS64 P0, [R9+URZ], R4 ;  /* 0x00000004090085a7 */ /* 0x000e64000800007f */
[----:B-1----:R-:W-:Y:S05]  /*bf90*/  @!P0 BRA `(.L_x_279) ;  /* 0xfffffffc00f08947 */ /* 0x002fea000383ffff */
[----:B------:R-:W-:Y:S05]  /*bfa0*/  BRA `(.L_x_295) ;  /* 0xfffffff800a87947 */ /* 0x000fea000383ffff */
.L_x_280:
[----:B0-----:R0:W1:Y:S02]  /*bfb0*/  SYNCS.PHASECHK.TRANS64.TRYWAIT P0, [R6+URZ], R5 ;  /* 0x00000005060075a7 */ /* 0x001064000800017f */
[----:B-1----:R-:W-:Y:S05]  /*bfc0*/  @!P0 NANOSLEEP.SYNCS 0x989680 ;  /* 0x009896800000895d */ /* 0x002fea0003900000 */
[----:B------:R-:W1:Y:S02]  /*bfd0*/  @!P0 SYNCS.PHASECHK.TRANS64 P0, [R6+URZ], R5 ;  /* 0x00000005060085a7 */ /* 0x000e64000800007f */
[----:B-1----:R-:W-:Y:S05]  /*bfe0*/  @!P0 BRA `(.L_x_280) ;  /* 0xfffffffc00f08947 */ /* 0x002fea000383ffff */
[----:B------:R-:W-:Y:S05]  /*bff0*/  BRA `(.L_x_296) ;  /* 0xfffffff800b87947 */ /* 0x000fea000383ffff */
.L_x_281:
[----:B-1----:R1:W2:Y:S02]  /*c000*/  SYNCS.PHASECHK.TRANS64.TRYWAIT P0, [R9+URZ], R4 ;  /* 0x00000004090075a7 */ /* 0x0022a4000800017f */
[----:B--2---:R-:W-:Y:S05]  /*c010*/  @!P0 NANOSLEEP.SYNCS 0x989680 ;  /* 0x009896800000895d */ /* 0x004fea0003900000 */
[----:B------:R-:W2:Y:S02]  /*c020*/  @!P0 SYNCS.PHASECHK.TRANS64 P0, [R9+URZ], R4 ;  /* 0x00000004090085a7 */ /* 0x000ea4000800007f */
[----:B--2---:R-:W-:Y:S05]  /*c030*/  @!P0 BRA `(.L_x_281) ;  /* 0xfffffffc00f08947 */ /* 0x004fea000383ffff */
[----:B------:R-:W-:Y:S05]  /*c040*/  BRA `(.L_x_297) ;  /* 0xfffffff800c07947 */ /* 0x000fea000383ffff */
.L_x_298:
[----:B------:R-:W-:-:S00]  /*c050*/  BRA `(.L_x_298) ;  /* 0xfffffffc00fc7947 */ /* 0x000fc0000383ffff */
[----:B------:R-:W-:-:S00]  /*c060*/  NOP ;  /* 0x0000000000007918 */ /* 0x000fc00000000000 */
        /* <DEDUP_REMOVED lines=9> */
.L_x_299:


//--------------------- .nv.global.init           --------------------------
	.section	.nv.global.init,"aw",@progbits
.nv.global.init:
	.type		$str$22,@object
	.size		$str$22,($str$23 - $str$22)
$str$22:
        /*0000*/ 	.byte	0x6b, 0x5f, 0x74, 0x69, 0x6c, 0x65, 0x5f, 0x63, 0x6f, 0x75, 0x6e, 0x74, 0x20, 0x3e, 0x3d, 0x20
        /*0010*/ 	.byte	0x31, 0x00
	.type		$str$23,@object
	.size		$str$23,(__unnamed_1 - $str$23)
$str$23:
        /*0012*/ 	.byte	0x2f, 0x74, 0x6d, 0x70, 0x2f, 0x63, 0x75, 0x74, 0x6c, 0x61, 0x73, 0x73, 0x5f, 0x73, 0x77, 0x65
        /*0022*/ 	.byte	0x65, 0x70, 0x5f, 0x73, 0x72, 0x63, 0x2f, 0x69, 0x6e, 0x63, 0x6c, 0x75, 0x64, 0x65, 0x2f, 0x63
        /*0032*/ 	.byte	0x75, 0x74, 0x6c, 0x61, 0x73, 0x73, 0x2f, 0x67, 0x65, 0x6d, 0x6d, 0x2f, 0x63, 0x6f, 0x6c, 0x6c
        /*0042*/ 	.byte	0x65, 0x63, 0x74, 0x69, 0x76, 0x65, 0x2f, 0x73, 0x6d, 0x39, 0x30, 0x5f, 0x6d, 0x6d, 0x61, 0x5f
        /*0052*/ 	.byte	0x74, 0x6d, 0x61, 0x5f, 0x67, 0x6d, 0x6d, 0x61, 0x5f, 0x73, 0x73, 0x5f, 0x77, 0x61, 0x72, 0x70
        /*0062*/ 	.byte	0x73, 0x70, 0x65, 0x63, 0x69, 0x61, 0x6c, 0x69, 0x7a, 0x65, 0x64, 0x2e, 0x68, 0x70, 0x70, 0x00
	.type		__unnamed_1,@object
	.size		__unnamed_1,(.L_0 - __unnamed_1)
__unnamed_1:
        /*0072*/ 	.byte	0x76, 0x6f, 0x69, 0x64, 0x20, 0x63, 0x75, 0x74, 0x6c, 0x61, 0x73, 0x73, 0x3a, 0x3a, 0x67, 0x65
        /* <DEDUP_REMOVED lines=179> */
        /*0bb2*/ 	.byte	0x3a, 0x69, 0x64, 0x65, 0x6e, 0x74, 0x69, 0x74, 0x79, 0x5d, 0x00
.L_0:


//--------------------- .nv.shared._ZN7cutlass13device_kernelINS_4gemm6kernel13GemmUniversalIN4cute5tupleIJiiiiEEENS1_10collective13CollectiveMmaINS1_34MainloopSm90TmaGmmaWarpSpecializedILi9ENS5_IJNS4_1CILi1EEESB_SB_EEENS1_35KernelTmaWarpSpecializedCooperativeEEENS5_IJNSA_ILi256EEENSA_ILi112EEENSA_ILi32EEEEEENS_6half_tENS5_IJlSB_lEEESJ_SK_NS4_8TiledMMAINS4_8MMA_AtomIJNS4_4SM904GMMA25MMA_64x16x16_F32F16F16_SSILNSO_5MajorE0ELSQ_0ELNSO_7ScaleInE1ELSR_1EEEEEENS4_6LayoutINS5_IJNSA_ILi2EEESB_SB_EEENS5_IJSB_NSA_ILi0EEESX_EEEEENS5_IJNS4_10UnderscoreES10_S10_EEEEENS4_13SM90_TMA_LOADENS4_14ComposedLayoutINS4_7SwizzleILi2ELi4ELi3EEENS4_18smem_ptr_flag_bitsILi16EEENSU_INS5_IJNSA_ILi8EEESH_EEENS5_IJSH_SB_EEEEEEEvNS4_8identityES13_S1D_vS1E_EENS_8epilogue10collective6detail29Sm90TmaWarpSpecializedAdapterINS1H_15DefaultEpilogueISJ_SK_SK_NS1G_6thread17LinearCombinationISJ_Li1EffLNS1L_9ScaleType4KindE0ELNS_15FloatRoundStyleE2ESJ_EENS1_15EpilogueDefaultEEEEEvvEEEEvNT_6ParamsE --------------------------
	.section	.nv.shared._ZN7cutlass13device_kernelINS_4gemm6kernel13GemmUniversalIN4cute5tupleIJiiiiEEENS1_10collective13CollectiveMmaINS1_34MainloopSm90TmaGmmaWarpSpecializedILi9ENS5_IJNS4_1CILi1EEESB_SB_EEENS1_35KernelTmaWarpSpecializedCooperativeEEENS5_IJNSA_ILi256EEENSA_ILi112EEENSA_ILi32EEEEEENS_6half_tENS5_IJlSB_lEEESJ_SK_NS4_8TiledMMAINS4_8MMA_AtomIJNS4_4SM904GMMA25MMA_64x16x16_F32F16F16_SSILNSO_5MajorE0ELSQ_0ELNSO_7ScaleInE1ELSR_1EEEEEENS4_6LayoutINS5_IJNSA_ILi2EEESB_SB_EEENS5_IJSB_NSA_ILi0EEESX_EEEEENS5_IJNS4_10UnderscoreES10_S10_EEEEENS4_13SM90_TMA_LOADENS4_14ComposedLayoutINS4_7SwizzleILi2ELi4ELi3EEENS4_18smem_ptr_flag_bitsILi16EEENSU_INS5_IJNSA_ILi8EEESH_EEENS5_IJSH_SB_EEEEEEEvNS4_8identityES13_S1D_vS1E_EENS_8epilogue10collective6detail29Sm90TmaWarpSpecializedAdapterINS1H_15DefaultEpilogueISJ_SK_SK_NS1G_6thread17LinearCombinationISJ_Li1EffLNS1L_9ScaleType4KindE0ELNS_15FloatRoundStyleE2ESJ_EENS1_15EpilogueDefaultEEEEEvvEEEEvNT_6ParamsE,"aw",@nobits
	.sectionflags	@""
	.align	16
	.zero		1024


//--------------------- .nv.shared.reserved.0     --------------------------
	.section	.nv.shared.reserved.0,"aw",@nobits
	.weak		__nv_reservedSMEM_offset_0_alias
	.size		__nv_reservedSMEM_offset_0_alias, 0, 0
	.other		__nv_reservedSMEM_offset_0_alias,@"STO_CUDA_RESERVED_SHARED STV_DEFAULT"
__nv_reservedSMEM_offset_0_alias:
	.zero		0


//--------------------- .nv.global                --------------------------
	.section	.nv.global,"aw",@nobits
.nv.global:
	.type		_ZN39_INTERNAL_649f1ec0_4_k_cu_9c4d2acf_92984cute1_E,@object
	.size		_ZN39_INTERNAL_649f1ec0_4_k_cu_9c4d2acf_92984cute1_E,(_ZN39_INTERNAL_649f1ec0_4_k_cu_9c4d2acf_92984cuda3std3__45__cpo6cbeginE - _ZN39_INTERNAL_649f1ec0_4_k_cu_9c4d2acf_92984cute1_E)
_ZN39_INTERNAL_649f1ec0_4_k_cu_9c4d2acf_92984cute1_E:
	.zero		1
	.type		_ZN39_INTERNAL_649f1ec0_4_k_cu_9c4d2acf_92984cuda3std3__45__cpo6cbeginE,@object
	.size		_ZN39_INTERNAL_649f1ec0_4_k_cu_9c4d2acf_92984cuda3std3__45__cpo6cbeginE,(_ZN39_INTERNAL_649f1ec0_4_k_cu_9c4d2acf_92984cuda3std3__48in_placeE - _ZN39_INTERNAL_649f1ec0_4_k_cu_9c4d2acf_92984cuda3std3__45__cpo6cbeginE)
_ZN39_INTERNAL_649f1ec0_4_k_cu_9c4d2acf_92984cuda3std3__45__cpo6cbeginE:
	.zero		1
	.type		_ZN39_INTERNAL_649f1ec0_4_k_cu_9c4d2acf_92984cuda3std3__48in_placeE,@object
	.size		_ZN39_INTERNAL_649f1ec0_4_k_cu_9c4d2acf_92984cuda3std3__48in_placeE,(_ZN39_INTERNAL_649f1ec0_4_k_cu_9c4d2acf_92984cuda3std6ranges3__45__cpo9iter_moveE - _ZN39_INTERNAL_649f1ec0_4_k_cu_9c4d2acf_92984cuda3std3__48in_placeE)
_ZN39_INTERNAL_649f1ec0_4_k_cu_9c4d2acf_92984cuda3std3__48in_placeE:
	.zero		1
	.type		_ZN39_INTERNAL_649f1ec0_4_k_cu_9c4d2acf_92984cuda3std6ranges3__45__cpo9iter_moveE,@object
	.size		_ZN39_INTERNAL_649f1ec0_4_k_cu_9c4d2acf_92984cuda3std6ranges3__45__cpo9iter_moveE,(_ZN39_INTERNAL_649f1ec0_4_k_cu_9c4d2acf_92984cuda3std3__45__cpo5beginE - _ZN39_INTERNAL_649f1ec0_4_k_cu_9c4d2acf_92984cuda3std6ranges3__45__cpo9iter_moveE)
_ZN39_INTERNAL_649f1ec0_4_k_cu_9c4d2acf_92984cuda3std6ranges3__45__cpo9iter_moveE:
	.zero		1
	.type		_ZN39_INTERNAL_649f1ec0_4_k_cu_9c4d2acf_92984cuda3std3__45__cpo5beginE,@object
	.size		_ZN39_INTERNAL_649f1ec0_4_k_cu_9c4d2acf_92984cuda3std3__45__cpo5beginE,(_ZN39_INTERNAL_649f1ec0_4_k_cu_9c4d2acf_92984cuda3std3__441_GLOBAL__N__649f1ec0_4_k_cu_9c4d2acf_92986ignoreE - _ZN39_INTERNAL_649f1ec0_4_k_cu_9c4d2acf_92984cuda3std3__45__cpo5beginE)
_ZN39_INTERNAL_649f1ec0_4_k_cu_9c4d2acf_92984cuda3std3__45__cpo5beginE:
	.zero		1
	.type		_ZN39_INTERNAL_649f1ec0_4_k_cu_9c4d2acf_92984cuda3std3__441_GLOBAL__N__649f1ec0_4_k_cu_9c4d2acf_92986ignoreE,@object
	.size		_ZN39_INTERNAL_649f1ec0_4_k_cu_9c4d2acf_92984cuda3std3__441_GLOBAL__N__649f1ec0_4_k_cu_9c4d2acf_92986ignoreE,(_ZN39_INTERNAL_649f1ec0_4_k_cu_9c4d2acf_92984cute7productE - _ZN39_INTERNAL_649f1ec0_4_k_cu_9c4d2acf_92984cuda3std3__441_GLOBAL__N__649f1ec0_4_k_cu_9c4d2acf_92986ignoreE)
_ZN39_INTERNAL_649f1ec0_4_k_cu_9c4d2acf_92984cuda3std3__441_GLOBAL__N__649f1ec0_4_k_cu_9c4d2acf_92986ignoreE:
	.zero		1
	.type		_ZN39_INTERNAL_649f1ec0_4_k_cu_9c4d2acf_92984cute7productE,@object
	.size		_ZN39_INTERNAL_649f1ec0_4_k_cu_9c4d2acf_92984cute7productE,(_ZN39_INTERNAL_649f1ec0_4_k_cu_9c4d2acf_92984cuda3std3__45__cpo3endE - _ZN39_INTERNAL_649f1ec0_4_k_cu_9c4d2acf_92984cute7productE)
_ZN39_INTERNAL_649f1ec0_4_k_cu_9c4d2acf_92984cute7productE:
	.zero		1
	.type		_ZN39_INTERNAL_649f1ec0_4_k_cu_9c4d2acf_92984cuda3std3__45__cpo3endE,@object
	.size		_ZN39_INTERNAL_649f1ec0_4_k_cu_9c4d2acf_92984cuda3std3__45__cpo3endE,(_ZN39_INTERNAL_649f1ec0_4_k_cu_9c4d2acf_92984cuda3std3__419piecewise_constructE - _ZN39_INTERNAL_649f1ec0_4_k_cu_9c4d2acf_92984cuda3std3__45__cpo3endE)
_ZN39_INTERNAL_649f1ec0_4_k_cu_9c4d2acf_92984cuda3std3__45__cpo3endE:
	.zero		1
	.type		_ZN39_INTERNAL_649f1ec0_4_k_cu_9c4d2acf_92984cuda3std3__419piecewise_constructE,@object
	.size		_ZN39_INTERNAL_649f1ec0_4_k_cu_9c4d2acf_92984cuda3std3__419piecewise_constructE,(_ZN39_INTERNAL_649f1ec0_4_k_cu_9c4d2acf_92984cuda3std3__45__cpo4cendE - _ZN39_INTERNAL_649f1ec0_4_k_cu_9c4d2acf_92984cuda3std3__419piecewise_constructE)
_ZN39_INTERNAL_649f1ec0_4_k_cu_9c4d2acf_92984cuda3std3__419piecewise_constructE:
	.zero		1
	.type		_ZN39_INTERNAL_649f1ec0_4_k_cu_9c4d2acf_92984cuda3std3__45__cpo4cendE,@object
	.size		_ZN39_INTERNAL_649f1ec0_4_k_cu_9c4d2acf_92984cuda3std3__45__cpo4cendE,(_ZN39_INTERNAL_649f1ec0_4_k_cu_9c4d2acf_92984cuda3std6ranges3__45__cpo4swapE - _ZN39_INTERNAL_649f1ec0_4_k_cu_9c4d2acf_92984cuda3std3__45__cpo4cendE)
_ZN39_INTERNAL_649f1ec0_4_k_cu_9c4d2acf_92984cuda3std3__45__cpo4cendE:
	.zero		1
	.type		_ZN39_INTERNAL_649f1ec0_4_k_cu_9c4d2acf_92984cuda3std6ranges3__45__cpo4swapE,@object
	.size		_ZN39_INTERNAL_649f1ec0_4_k_cu_9c4d2acf_92984cuda3std6ranges3__45__cpo4swapE,(.L_8 - _ZN39_INTERNAL_649f1ec0_4_k_cu_9c4d2acf_92984cuda3std6ranges3__45__cpo4swapE)
_ZN39_INTERNAL_649f1ec0_4_k_cu_9c4d2acf_92984cuda3std6ranges3__45__cpo4swapE:
	.zero		1
.L_8:


//--------------------- .nv.constant0._ZN7cutlass13device_kernelINS_4gemm6kernel13GemmUniversalIN4cute5tupleIJiiiiEEENS1_10collective13CollectiveMmaINS1_34MainloopSm90TmaGmmaWarpSpecializedILi9ENS5_IJNS4_1CILi1EEESB_SB_EEENS1_35KernelTmaWarpSpecializedCooperativeEEENS5_IJNSA_ILi256EEENSA_ILi112EEENSA_ILi32EEEEEENS_6half_tENS5_IJlSB_lEEESJ_SK_NS4_8TiledMMAINS4_8MMA_AtomIJNS4_4SM904GMMA25MMA_64x16x16_F32F16F16_SSILNSO_5MajorE0ELSQ_0ELNSO_7ScaleInE1ELSR_1EEEEEENS4_6LayoutINS5_IJNSA_ILi2EEESB_SB_EEENS5_IJSB_NSA_ILi0EEESX_EEEEENS5_IJNS4_10UnderscoreES10_S10_EEEEENS4_13SM90_TMA_LOADENS4_14ComposedLayoutINS4_7SwizzleILi2ELi4ELi3EEENS4_18smem_ptr_flag_bitsILi16EEENSU_INS5_IJNSA_ILi8EEESH_EEENS5_IJSH_SB_EEEEEEEvNS4_8identityES13_S1D_vS1E_EENS_8epilogue10collective6detail29Sm90TmaWarpSpecializedAdapterINS1H_15DefaultEpilogueISJ_SK_SK_NS1G_6thread17LinearCombinationISJ_Li1EffLNS1L_9ScaleType4KindE0ELNS_15FloatRoundStyleE2ESJ_EENS1_15EpilogueDefaultEEEEEvvEEEEvNT_6ParamsE --------------------------
	.section	.nv.constant0._ZN7cutlass13device_kernelINS_4gemm6kernel13GemmUniversalIN4cute5tupleIJiiiiEEENS1_10collective13CollectiveMmaINS1_34MainloopSm90TmaGmmaWarpSpecializedILi9ENS5_IJNS4_1CILi1EEESB_SB_EEENS1_35KernelTmaWarpSpecializedCooperativeEEENS5_IJNSA_ILi256EEENSA_ILi112EEENSA_ILi32EEEEEENS_6half_tENS5_IJlSB_lEEESJ_SK_NS4_8TiledMMAINS4_8MMA_AtomIJNS4_4SM904GMMA25MMA_64x16x16_F32F16F16_SSILNSO_5MajorE0ELSQ_0ELNSO_7ScaleInE1ELSR_1EEEEEENS4_6LayoutINS5_IJNSA_ILi2EEESB_SB_EEENS5_IJSB_NSA_ILi0EEESX_EEEEENS5_IJNS4_10UnderscoreES10_S10_EEEEENS4_13SM90_TMA_LOADENS4_14ComposedLayoutINS4_7SwizzleILi2ELi4ELi3EEENS4_18smem_ptr_flag_bitsILi16EEENSU_INS5_IJNSA_ILi8EEESH_EEENS5_IJSH_SB_EEEEEEEvNS4_8identityES13_S1D_vS1E_EENS_8epilogue10collective6detail29Sm90TmaWarpSpecializedAdapterINS1H_15DefaultEpilogueISJ_SK_SK_NS1G_6thread17LinearCombinationISJ_Li1EffLNS1L_9ScaleType4KindE0ELNS_15FloatRoundStyleE2ESJ_EENS1_15EpilogueDefaultEEEEEvvEEEEvNT_6ParamsE,"a",@progbits
	.sectionflags	@""
	.align	4
.nv.constant0._ZN7cutlass13device_kernelINS_4gemm6kernel13GemmUniversalIN4cute5tupleIJiiiiEEENS1_10collective13CollectiveMmaINS1_34MainloopSm90TmaGmmaWarpSpecializedILi9ENS5_IJNS4_1CILi1EEESB_SB_EEENS1_35KernelTmaWarpSpecializedCooperativeEEENS5_IJNSA_ILi256EEENSA_ILi112EEENSA_ILi32EEEEEENS_6half_tENS5_IJlSB_lEEESJ_SK_NS4_8TiledMMAINS4_8MMA_AtomIJNS4_4SM904GMMA25MMA_64x16x16_F32F16F16_SSILNSO_5MajorE0ELSQ_0ELNSO_7ScaleInE1ELSR_1EEEEEENS4_6LayoutINS5_IJNSA_ILi2EEESB_SB_EEENS5_IJSB_NSA_ILi0EEESX_EEEEENS5_IJNS4_10UnderscoreES10_S10_EEEEENS4_13SM90_TMA_LOADENS4_14ComposedLayoutINS4_7SwizzleILi2ELi4ELi3EEENS4_18smem_ptr_flag_bitsILi16EEENSU_INS5_IJNSA_ILi8EEESH_EEENS5_IJSH_SB_EEEEEEEvNS4_8identityES13_S1D_vS1E_EENS_8epilogue10collective6detail29Sm90TmaWarpSpecializedAdapterINS1H_15DefaultEpilogueISJ_SK_SK_NS1G_6thread17LinearCombinationISJ_Li1EffLNS1L_9ScaleType4KindE0ELNS_15FloatRoundStyleE2ESJ_EENS1_15EpilogueDefaultEEEEEvvEEEEvNT_6ParamsE:
	.zero		1664


//--------------------- SYMBOLS --------------------------

	.type		.nv.reservedSmem.offset0,@object
	.size		.nv.reservedSmem.offset0,0x4
	.type		__assertfail,@function
